//
// Generated by NVIDIA NVVM Compiler
//
// Compiler Build ID: CL-36424714
// Cuda compilation tools, release 13.0, V13.0.88
// Based on NVVM 20.0.0
//

.version 9.0
.target sm_100
.address_size 64

	// .globl	_Z20scale_softmax_kernelPfS_iiii

.visible .entry _Z20scale_softmax_kernelPfS_iiii(
	.param .u64 .ptr .align 1 _Z20scale_softmax_kernelPfS_iiii_param_0,
	.param .u64 .ptr .align 1 _Z20scale_softmax_kernelPfS_iiii_param_1,
	.param .u32 _Z20scale_softmax_kernelPfS_iiii_param_2,
	.param .u32 _Z20scale_softmax_kernelPfS_iiii_param_3,
	.param .u32 _Z20scale_softmax_kernelPfS_iiii_param_4,
	.param .u32 _Z20scale_softmax_kernelPfS_iiii_param_5
)
{
	.reg .pred 	%p<66>;
	.reg .b32 	%r<178>;
	.reg .b32 	%f<556>;
	.reg .b64 	%rd<46>;

	ld.param.u64 	%rd8, [_Z20scale_softmax_kernelPfS_iiii_param_0];
	ld.param.u64 	%rd9, [_Z20scale_softmax_kernelPfS_iiii_param_1];
	ld.param.u32 	%r71, [_Z20scale_softmax_kernelPfS_iiii_param_2];
	ld.param.u32 	%r70, [_Z20scale_softmax_kernelPfS_iiii_param_3];
	ld.param.u32 	%r72, [_Z20scale_softmax_kernelPfS_iiii_param_4];
	ld.param.u32 	%r73, [_Z20scale_softmax_kernelPfS_iiii_param_5];
	cvta.to.global.u64 	%rd1, %rd8;
	cvta.to.global.u64 	%rd2, %rd9;
	cvt.rn.f32.s32 	%f27, %r72;
	sqrt.rn.f32 	%f1, %f27;
	mov.u32 	%r74, %ctaid.x;
	mov.u32 	%r75, %ntid.x;
	mov.u32 	%r76, %tid.x;
	mad.lo.s32 	%r1, %r74, %r75, %r76;
	mul.lo.s32 	%r77, %r73, %r71;
	setp.ge.s32 	%p1, %r1, %r77;
	@%p1 bra 	$L__BB0_50;
	setp.lt.s32 	%p2, %r70, 1;
	mov.f32 	%f546, 0f00000000;
	@%p2 bra 	$L__BB0_26;
	mul.lo.s32 	%r2, %r70, %r1;
	and.b32  	%r3, %r70, 15;
	setp.lt.u32 	%p3, %r70, 16;
	mov.b32 	%r154, 0;
	@%p3 bra 	$L__BB0_5;
	and.b32  	%r154, %r70, 2147483632;
	neg.s32 	%r160, %r154;
	add.s64 	%rd3, %rd2, 32;
	mov.u32 	%r159, %r2;
$L__BB0_4:
	.pragma "nounroll";
	mul.wide.s32 	%rd10, %r159, 4;
	add.s64 	%rd11, %rd3, %rd10;
	ld.global.f32 	%f29, [%rd11+-32];
	div.rn.f32 	%f30, %f29, %f1;
	st.global.f32 	[%rd11+-32], %f30;
	ld.global.f32 	%f31, [%rd11+-28];
	div.rn.f32 	%f32, %f31, %f1;
	st.global.f32 	[%rd11+-28], %f32;
	ld.global.f32 	%f33, [%rd11+-24];
	div.rn.f32 	%f34, %f33, %f1;
	st.global.f32 	[%rd11+-24], %f34;
	ld.global.f32 	%f35, [%rd11+-20];
	div.rn.f32 	%f36, %f35, %f1;
	st.global.f32 	[%rd11+-20], %f36;
	ld.global.f32 	%f37, [%rd11+-16];
	div.rn.f32 	%f38, %f37, %f1;
	st.global.f32 	[%rd11+-16], %f38;
	ld.global.f32 	%f39, [%rd11+-12];
	div.rn.f32 	%f40, %f39, %f1;
	st.global.f32 	[%rd11+-12], %f40;
	ld.global.f32 	%f41, [%rd11+-8];
	div.rn.f32 	%f42, %f41, %f1;
	st.global.f32 	[%rd11+-8], %f42;
	ld.global.f32 	%f43, [%rd11+-4];
	div.rn.f32 	%f44, %f43, %f1;
	st.global.f32 	[%rd11+-4], %f44;
	ld.global.f32 	%f45, [%rd11];
	div.rn.f32 	%f46, %f45, %f1;
	st.global.f32 	[%rd11], %f46;
	ld.global.f32 	%f47, [%rd11+4];
	div.rn.f32 	%f48, %f47, %f1;
	st.global.f32 	[%rd11+4], %f48;
	ld.global.f32 	%f49, [%rd11+8];
	div.rn.f32 	%f50, %f49, %f1;
	st.global.f32 	[%rd11+8], %f50;
	ld.global.f32 	%f51, [%rd11+12];
	div.rn.f32 	%f52, %f51, %f1;
	st.global.f32 	[%rd11+12], %f52;
	ld.global.f32 	%f53, [%rd11+16];
	div.rn.f32 	%f54, %f53, %f1;
	st.global.f32 	[%rd11+16], %f54;
	ld.global.f32 	%f55, [%rd11+20];
	div.rn.f32 	%f56, %f55, %f1;
	st.global.f32 	[%rd11+20], %f56;
	ld.global.f32 	%f57, [%rd11+24];
	div.rn.f32 	%f58, %f57, %f1;
	st.global.f32 	[%rd11+24], %f58;
	ld.global.f32 	%f59, [%rd11+28];
	div.rn.f32 	%f60, %f59, %f1;
	st.global.f32 	[%rd11+28], %f60;
	add.s32 	%r160, %r160, 16;
	add.s32 	%r159, %r159, 16;
	setp.eq.s32 	%p4, %r160, 0;
	@%p4 bra 	$L__BB0_5;
	bra.uni 	$L__BB0_4;
$L__BB0_5:
	setp.eq.s32 	%p5, %r3, 0;
	@%p5 bra 	$L__BB0_14;
	and.b32  	%r7, %r70, 7;
	setp.lt.u32 	%p6, %r3, 8;
	@%p6 bra 	$L__BB0_8;
	add.s32 	%r79, %r154, %r2;
	mul.wide.s32 	%rd12, %r79, 4;
	add.s64 	%rd13, %rd2, %rd12;
	ld.global.f32 	%f61, [%rd13];
	div.rn.f32 	%f62, %f61, %f1;
	st.global.f32 	[%rd13], %f62;
	ld.global.f32 	%f63, [%rd13+4];
	div.rn.f32 	%f64, %f63, %f1;
	st.global.f32 	[%rd13+4], %f64;
	ld.global.f32 	%f65, [%rd13+8];
	div.rn.f32 	%f66, %f65, %f1;
	st.global.f32 	[%rd13+8], %f66;
	ld.global.f32 	%f67, [%rd13+12];
	div.rn.f32 	%f68, %f67, %f1;
	st.global.f32 	[%rd13+12], %f68;
	ld.global.f32 	%f69, [%rd13+16];
	div.rn.f32 	%f70, %f69, %f1;
	st.global.f32 	[%rd13+16], %f70;
	ld.global.f32 	%f71, [%rd13+20];
	div.rn.f32 	%f72, %f71, %f1;
	st.global.f32 	[%rd13+20], %f72;
	ld.global.f32 	%f73, [%rd13+24];
	div.rn.f32 	%f74, %f73, %f1;
	st.global.f32 	[%rd13+24], %f74;
	ld.global.f32 	%f75, [%rd13+28];
	div.rn.f32 	%f76, %f75, %f1;
	st.global.f32 	[%rd13+28], %f76;
	add.s32 	%r154, %r154, 8;
$L__BB0_8:
	setp.eq.s32 	%p7, %r7, 0;
	@%p7 bra 	$L__BB0_14;
	and.b32  	%r10, %r70, 3;
	setp.lt.u32 	%p8, %r7, 4;
	@%p8 bra 	$L__BB0_11;
	add.s32 	%r80, %r154, %r2;
	mul.wide.s32 	%rd14, %r80, 4;
	add.s64 	%rd15, %rd2, %rd14;
	ld.global.f32 	%f77, [%rd15];
	div.rn.f32 	%f78, %f77, %f1;
	st.global.f32 	[%rd15], %f78;
	ld.global.f32 	%f79, [%rd15+4];
	div.rn.f32 	%f80, %f79, %f1;
	st.global.f32 	[%rd15+4], %f80;
	ld.global.f32 	%f81, [%rd15+8];
	div.rn.f32 	%f82, %f81, %f1;
	st.global.f32 	[%rd15+8], %f82;
	ld.global.f32 	%f83, [%rd15+12];
	div.rn.f32 	%f84, %f83, %f1;
	st.global.f32 	[%rd15+12], %f84;
	add.s32 	%r154, %r154, 4;
$L__BB0_11:
	setp.eq.s32 	%p9, %r10, 0;
	@%p9 bra 	$L__BB0_14;
	add.s32 	%r158, %r154, %r2;
	neg.s32 	%r157, %r10;
$L__BB0_13:
	.pragma "nounroll";
	mul.wide.s32 	%rd16, %r158, 4;
	add.s64 	%rd17, %rd2, %rd16;
	ld.global.f32 	%f85, [%rd17];
	div.rn.f32 	%f86, %f85, %f1;
	st.global.f32 	[%rd17], %f86;
	add.s32 	%r158, %r158, 1;
	add.s32 	%r157, %r157, 1;
	setp.ne.s32 	%p10, %r157, 0;
	@%p10 bra 	$L__BB0_13;
$L__BB0_14:
	setp.lt.u32 	%p11, %r70, 16;
	mov.f32 	%f546, 0f00000000;
	mov.b32 	%r161, 0;
	@%p11 bra 	$L__BB0_17;
	and.b32  	%r161, %r70, 2147483632;
	neg.s32 	%r167, %r161;
	add.s64 	%rd4, %rd2, 32;
	mov.f32 	%f546, 0f00000000;
	mov.u32 	%r166, %r2;
$L__BB0_16:
	.pragma "nounroll";
	mul.wide.s32 	%rd18, %r166, 4;
	add.s64 	%rd19, %rd4, %rd18;
	ld.global.f32 	%f90, [%rd19+-32];
	setp.lt.f32 	%p12, %f546, %f90;
	selp.f32 	%f91, %f90, %f546, %p12;
	ld.global.f32 	%f92, [%rd19+-28];
	setp.lt.f32 	%p13, %f91, %f92;
	selp.f32 	%f93, %f92, %f91, %p13;
	ld.global.f32 	%f94, [%rd19+-24];
	setp.lt.f32 	%p14, %f93, %f94;
	selp.f32 	%f95, %f94, %f93, %p14;
	ld.global.f32 	%f96, [%rd19+-20];
	setp.lt.f32 	%p15, %f95, %f96;
	selp.f32 	%f97, %f96, %f95, %p15;
	ld.global.f32 	%f98, [%rd19+-16];
	setp.lt.f32 	%p16, %f97, %f98;
	selp.f32 	%f99, %f98, %f97, %p16;
	ld.global.f32 	%f100, [%rd19+-12];
	setp.lt.f32 	%p17, %f99, %f100;
	selp.f32 	%f101, %f100, %f99, %p17;
	ld.global.f32 	%f102, [%rd19+-8];
	setp.lt.f32 	%p18, %f101, %f102;
	selp.f32 	%f103, %f102, %f101, %p18;
	ld.global.f32 	%f104, [%rd19+-4];
	setp.lt.f32 	%p19, %f103, %f104;
	selp.f32 	%f105, %f104, %f103, %p19;
	ld.global.f32 	%f106, [%rd19];
	setp.lt.f32 	%p20, %f105, %f106;
	selp.f32 	%f107, %f106, %f105, %p20;
	ld.global.f32 	%f108, [%rd19+4];
	setp.lt.f32 	%p21, %f107, %f108;
	selp.f32 	%f109, %f108, %f107, %p21;
	ld.global.f32 	%f110, [%rd19+8];
	setp.lt.f32 	%p22, %f109, %f110;
	selp.f32 	%f111, %f110, %f109, %p22;
	ld.global.f32 	%f112, [%rd19+12];
	setp.lt.f32 	%p23, %f111, %f112;
	selp.f32 	%f113, %f112, %f111, %p23;
	ld.global.f32 	%f114, [%rd19+16];
	setp.lt.f32 	%p24, %f113, %f114;
	selp.f32 	%f115, %f114, %f113, %p24;
	ld.global.f32 	%f116, [%rd19+20];
	setp.lt.f32 	%p25, %f115, %f116;
	selp.f32 	%f117, %f116, %f115, %p25;
	ld.global.f32 	%f118, [%rd19+24];
	setp.lt.f32 	%p26, %f117, %f118;
	selp.f32 	%f119, %f118, %f117, %p26;
	ld.global.f32 	%f120, [%rd19+28];
	setp.lt.f32 	%p27, %f119, %f120;
	selp.f32 	%f546, %f120, %f119, %p27;
	add.s32 	%r167, %r167, 16;
	add.s32 	%r166, %r166, 16;
	setp.eq.s32 	%p28, %r167, 0;
	@%p28 bra 	$L__BB0_17;
	bra.uni 	$L__BB0_16;
$L__BB0_17:
	setp.eq.s32 	%p29, %r3, 0;
	@%p29 bra 	$L__BB0_26;
	and.b32  	%r26, %r70, 7;
	setp.lt.u32 	%p30, %r3, 8;
	@%p30 bra 	$L__BB0_20;
	add.s32 	%r82, %r161, %r2;
	mul.wide.s32 	%rd20, %r82, 4;
	add.s64 	%rd21, %rd2, %rd20;
	ld.global.f32 	%f122, [%rd21];
	setp.lt.f32 	%p31, %f546, %f122;
	selp.f32 	%f123, %f122, %f546, %p31;
	ld.global.f32 	%f124, [%rd21+4];
	setp.lt.f32 	%p32, %f123, %f124;
	selp.f32 	%f125, %f124, %f123, %p32;
	ld.global.f32 	%f126, [%rd21+8];
	setp.lt.f32 	%p33, %f125, %f126;
	selp.f32 	%f127, %f126, %f125, %p33;
	ld.global.f32 	%f128, [%rd21+12];
	setp.lt.f32 	%p34, %f127, %f128;
	selp.f32 	%f129, %f128, %f127, %p34;
	ld.global.f32 	%f130, [%rd21+16];
	setp.lt.f32 	%p35, %f129, %f130;
	selp.f32 	%f131, %f130, %f129, %p35;
	ld.global.f32 	%f132, [%rd21+20];
	setp.lt.f32 	%p36, %f131, %f132;
	selp.f32 	%f133, %f132, %f131, %p36;
	ld.global.f32 	%f134, [%rd21+24];
	setp.lt.f32 	%p37, %f133, %f134;
	selp.f32 	%f135, %f134, %f133, %p37;
	ld.global.f32 	%f136, [%rd21+28];
	setp.lt.f32 	%p38, %f135, %f136;
	selp.f32 	%f546, %f136, %f135, %p38;
	add.s32 	%r161, %r161, 8;
$L__BB0_20:
	setp.eq.s32 	%p39, %r26, 0;
	@%p39 bra 	$L__BB0_26;
	and.b32  	%r29, %r70, 3;
	setp.lt.u32 	%p40, %r26, 4;
	@%p40 bra 	$L__BB0_23;
	add.s32 	%r83, %r161, %r2;
	mul.wide.s32 	%rd22, %r83, 4;
	add.s64 	%rd23, %rd2, %rd22;
	ld.global.f32 	%f138, [%rd23];
	setp.lt.f32 	%p41, %f546, %f138;
	selp.f32 	%f139, %f138, %f546, %p41;
	ld.global.f32 	%f140, [%rd23+4];
	setp.lt.f32 	%p42, %f139, %f140;
	selp.f32 	%f141, %f140, %f139, %p42;
	ld.global.f32 	%f142, [%rd23+8];
	setp.lt.f32 	%p43, %f141, %f142;
	selp.f32 	%f143, %f142, %f141, %p43;
	ld.global.f32 	%f144, [%rd23+12];
	setp.lt.f32 	%p44, %f143, %f144;
	selp.f32 	%f546, %f144, %f143, %p44;
	add.s32 	%r161, %r161, 4;
$L__BB0_23:
	setp.eq.s32 	%p45, %r29, 0;
	@%p45 bra 	$L__BB0_26;
	add.s32 	%r165, %r161, %r2;
	neg.s32 	%r164, %r29;
$L__BB0_25:
	.pragma "nounroll";
	mul.wide.s32 	%rd24, %r165, 4;
	add.s64 	%rd25, %rd2, %rd24;
	ld.global.f32 	%f145, [%rd25];
	setp.lt.f32 	%p46, %f546, %f145;
	selp.f32 	%f546, %f145, %f546, %p46;
	add.s32 	%r165, %r165, 1;
	add.s32 	%r164, %r164, 1;
	setp.ne.s32 	%p47, %r164, 0;
	@%p47 bra 	$L__BB0_25;
$L__BB0_26:
	setp.lt.s32 	%p48, %r70, 1;
	mov.f32 	%f554, 0f00000000;
	@%p48 bra 	$L__BB0_38;
	mul.lo.s32 	%r38, %r70, %r1;
	and.b32  	%r39, %r70, 7;
	setp.lt.u32 	%p49, %r70, 8;
	mov.f32 	%f554, 0f00000000;
	mov.b32 	%r168, 0;
	@%p49 bra 	$L__BB0_30;
	and.b32  	%r168, %r70, 2147483640;
	neg.s32 	%r172, %r168;
	add.s64 	%rd5, %rd2, 16;
	mov.f32 	%f554, 0f00000000;
	mov.u32 	%r171, %r38;
$L__BB0_29:
	.pragma "nounroll";
	mul.wide.s32 	%rd26, %r171, 4;
	add.s64 	%rd27, %rd5, %rd26;
	ld.global.f32 	%f150, [%rd27+-16];
	sub.f32 	%f151, %f150, %f546;
	fma.rn.f32 	%f152, %f151, 0f3BBB989D, 0f3F000000;
	cvt.sat.f32.f32 	%f153, %f152;
	mov.f32 	%f154, 0f4B400001;
	mov.f32 	%f155, 0f437C0000;
	fma.rm.f32 	%f156, %f153, %f155, %f154;
	add.f32 	%f157, %f156, 0fCB40007F;
	neg.f32 	%f158, %f157;
	fma.rn.f32 	%f159, %f151, 0f3FB8AA3B, %f158;
	fma.rn.f32 	%f160, %f151, 0f32A57060, %f159;
	mov.b32 	%r85, %f156;
	shl.b32 	%r86, %r85, 23;
	mov.b32 	%f161, %r86;
	ex2.approx.ftz.f32 	%f162, %f160;
	fma.rn.f32 	%f163, %f162, %f161, %f554;
	ld.global.f32 	%f164, [%rd27+-12];
	sub.f32 	%f165, %f164, %f546;
	fma.rn.f32 	%f166, %f165, 0f3BBB989D, 0f3F000000;
	cvt.sat.f32.f32 	%f167, %f166;
	fma.rm.f32 	%f168, %f167, %f155, %f154;
	add.f32 	%f169, %f168, 0fCB40007F;
	neg.f32 	%f170, %f169;
	fma.rn.f32 	%f171, %f165, 0f3FB8AA3B, %f170;
	fma.rn.f32 	%f172, %f165, 0f32A57060, %f171;
	mov.b32 	%r87, %f168;
	shl.b32 	%r88, %r87, 23;
	mov.b32 	%f173, %r88;
	ex2.approx.ftz.f32 	%f174, %f172;
	fma.rn.f32 	%f175, %f174, %f173, %f163;
	ld.global.f32 	%f176, [%rd27+-8];
	sub.f32 	%f177, %f176, %f546;
	fma.rn.f32 	%f178, %f177, 0f3BBB989D, 0f3F000000;
	cvt.sat.f32.f32 	%f179, %f178;
	fma.rm.f32 	%f180, %f179, %f155, %f154;
	add.f32 	%f181, %f180, 0fCB40007F;
	neg.f32 	%f182, %f181;
	fma.rn.f32 	%f183, %f177, 0f3FB8AA3B, %f182;
	fma.rn.f32 	%f184, %f177, 0f32A57060, %f183;
	mov.b32 	%r89, %f180;
	shl.b32 	%r90, %r89, 23;
	mov.b32 	%f185, %r90;
	ex2.approx.ftz.f32 	%f186, %f184;
	fma.rn.f32 	%f187, %f186, %f185, %f175;
	ld.global.f32 	%f188, [%rd27+-4];
	sub.f32 	%f189, %f188, %f546;
	fma.rn.f32 	%f190, %f189, 0f3BBB989D, 0f3F000000;
	cvt.sat.f32.f32 	%f191, %f190;
	fma.rm.f32 	%f192, %f191, %f155, %f154;
	add.f32 	%f193, %f192, 0fCB40007F;
	neg.f32 	%f194, %f193;
	fma.rn.f32 	%f195, %f189, 0f3FB8AA3B, %f194;
	fma.rn.f32 	%f196, %f189, 0f32A57060, %f195;
	mov.b32 	%r91, %f192;
	shl.b32 	%r92, %r91, 23;
	mov.b32 	%f197, %r92;
	ex2.approx.ftz.f32 	%f198, %f196;
	fma.rn.f32 	%f199, %f198, %f197, %f187;
	ld.global.f32 	%f200, [%rd27];
	sub.f32 	%f201, %f200, %f546;
	fma.rn.f32 	%f202, %f201, 0f3BBB989D, 0f3F000000;
	cvt.sat.f32.f32 	%f203, %f202;
	fma.rm.f32 	%f204, %f203, %f155, %f154;
	add.f32 	%f205, %f204, 0fCB40007F;
	neg.f32 	%f206, %f205;
	fma.rn.f32 	%f207, %f201, 0f3FB8AA3B, %f206;
	fma.rn.f32 	%f208, %f201, 0f32A57060, %f207;
	mov.b32 	%r93, %f204;
	shl.b32 	%r94, %r93, 23;
	mov.b32 	%f209, %r94;
	ex2.approx.ftz.f32 	%f210, %f208;
	fma.rn.f32 	%f211, %f210, %f209, %f199;
	ld.global.f32 	%f212, [%rd27+4];
	sub.f32 	%f213, %f212, %f546;
	fma.rn.f32 	%f214, %f213, 0f3BBB989D, 0f3F000000;
	cvt.sat.f32.f32 	%f215, %f214;
	fma.rm.f32 	%f216, %f215, %f155, %f154;
	add.f32 	%f217, %f216, 0fCB40007F;
	neg.f32 	%f218, %f217;
	fma.rn.f32 	%f219, %f213, 0f3FB8AA3B, %f218;
	fma.rn.f32 	%f220, %f213, 0f32A57060, %f219;
	mov.b32 	%r95, %f216;
	shl.b32 	%r96, %r95, 23;
	mov.b32 	%f221, %r96;
	ex2.approx.ftz.f32 	%f222, %f220;
	fma.rn.f32 	%f223, %f222, %f221, %f211;
	ld.global.f32 	%f224, [%rd27+8];
	sub.f32 	%f225, %f224, %f546;
	fma.rn.f32 	%f226, %f225, 0f3BBB989D, 0f3F000000;
	cvt.sat.f32.f32 	%f227, %f226;
	fma.rm.f32 	%f228, %f227, %f155, %f154;
	add.f32 	%f229, %f228, 0fCB40007F;
	neg.f32 	%f230, %f229;
	fma.rn.f32 	%f231, %f225, 0f3FB8AA3B, %f230;
	fma.rn.f32 	%f232, %f225, 0f32A57060, %f231;
	mov.b32 	%r97, %f228;
	shl.b32 	%r98, %r97, 23;
	mov.b32 	%f233, %r98;
	ex2.approx.ftz.f32 	%f234, %f232;
	fma.rn.f32 	%f235, %f234, %f233, %f223;
	ld.global.f32 	%f236, [%rd27+12];
	sub.f32 	%f237, %f236, %f546;
	fma.rn.f32 	%f238, %f237, 0f3BBB989D, 0f3F000000;
	cvt.sat.f32.f32 	%f239, %f238;
	fma.rm.f32 	%f240, %f239, %f155, %f154;
	add.f32 	%f241, %f240, 0fCB40007F;
	neg.f32 	%f242, %f241;
	fma.rn.f32 	%f243, %f237, 0f3FB8AA3B, %f242;
	fma.rn.f32 	%f244, %f237, 0f32A57060, %f243;
	mov.b32 	%r99, %f240;
	shl.b32 	%r100, %r99, 23;
	mov.b32 	%f245, %r100;
	ex2.approx.ftz.f32 	%f246, %f244;
	fma.rn.f32 	%f554, %f246, %f245, %f235;
	add.s32 	%r172, %r172, 8;
	add.s32 	%r171, %r171, 8;
	setp.eq.s32 	%p50, %r172, 0;
	@%p50 bra 	$L__BB0_30;
	bra.uni 	$L__BB0_29;
$L__BB0_30:
	setp.eq.s32 	%p51, %r39, 0;
	@%p51 bra 	$L__BB0_38;
	and.b32  	%r47, %r70, 3;
	setp.lt.u32 	%p52, %r39, 4;
	@%p52 bra 	$L__BB0_33;
	add.s32 	%r101, %r168, %r38;
	mul.wide.s32 	%rd28, %r101, 4;
	add.s64 	%rd29, %rd2, %rd28;
	ld.global.f32 	%f248, [%rd29];
	sub.f32 	%f249, %f248, %f546;
	fma.rn.f32 	%f250, %f249, 0f3BBB989D, 0f3F000000;
	cvt.sat.f32.f32 	%f251, %f250;
	mov.f32 	%f252, 0f4B400001;
	mov.f32 	%f253, 0f437C0000;
	fma.rm.f32 	%f254, %f251, %f253, %f252;
	add.f32 	%f255, %f254, 0fCB40007F;
	neg.f32 	%f256, %f255;
	fma.rn.f32 	%f257, %f249, 0f3FB8AA3B, %f256;
	fma.rn.f32 	%f258, %f249, 0f32A57060, %f257;
	mov.b32 	%r102, %f254;
	shl.b32 	%r103, %r102, 23;
	mov.b32 	%f259, %r103;
	ex2.approx.ftz.f32 	%f260, %f258;
	fma.rn.f32 	%f261, %f260, %f259, %f554;
	ld.global.f32 	%f262, [%rd29+4];
	sub.f32 	%f263, %f262, %f546;
	fma.rn.f32 	%f264, %f263, 0f3BBB989D, 0f3F000000;
	cvt.sat.f32.f32 	%f265, %f264;
	fma.rm.f32 	%f266, %f265, %f253, %f252;
	add.f32 	%f267, %f266, 0fCB40007F;
	neg.f32 	%f268, %f267;
	fma.rn.f32 	%f269, %f263, 0f3FB8AA3B, %f268;
	fma.rn.f32 	%f270, %f263, 0f32A57060, %f269;
	mov.b32 	%r104, %f266;
	shl.b32 	%r105, %r104, 23;
	mov.b32 	%f271, %r105;
	ex2.approx.ftz.f32 	%f272, %f270;
	fma.rn.f32 	%f273, %f272, %f271, %f261;
	ld.global.f32 	%f274, [%rd29+8];
	sub.f32 	%f275, %f274, %f546;
	fma.rn.f32 	%f276, %f275, 0f3BBB989D, 0f3F000000;
	cvt.sat.f32.f32 	%f277, %f276;
	fma.rm.f32 	%f278, %f277, %f253, %f252;
	add.f32 	%f279, %f278, 0fCB40007F;
	neg.f32 	%f280, %f279;
	fma.rn.f32 	%f281, %f275, 0f3FB8AA3B, %f280;
	fma.rn.f32 	%f282, %f275, 0f32A57060, %f281;
	mov.b32 	%r106, %f278;
	shl.b32 	%r107, %r106, 23;
	mov.b32 	%f283, %r107;
	ex2.approx.ftz.f32 	%f284, %f282;
	fma.rn.f32 	%f285, %f284, %f283, %f273;
	ld.global.f32 	%f286, [%rd29+12];
	sub.f32 	%f287, %f286, %f546;
	fma.rn.f32 	%f288, %f287, 0f3BBB989D, 0f3F000000;
	cvt.sat.f32.f32 	%f289, %f288;
	fma.rm.f32 	%f290, %f289, %f253, %f252;
	add.f32 	%f291, %f290, 0fCB40007F;
	neg.f32 	%f292, %f291;
	fma.rn.f32 	%f293, %f287, 0f3FB8AA3B, %f292;
	fma.rn.f32 	%f294, %f287, 0f32A57060, %f293;
	mov.b32 	%r108, %f290;
	shl.b32 	%r109, %r108, 23;
	mov.b32 	%f295, %r109;
	ex2.approx.ftz.f32 	%f296, %f294;
	fma.rn.f32 	%f554, %f296, %f295, %f285;
	add.s32 	%r168, %r168, 4;
$L__BB0_33:
	setp.eq.s32 	%p53, %r47, 0;
	@%p53 bra 	$L__BB0_38;
	setp.eq.s32 	%p54, %r47, 1;
	@%p54 bra 	$L__BB0_36;
	add.s32 	%r110, %r168, %r38;
	mul.wide.s32 	%rd30, %r110, 4;
	add.s64 	%rd31, %rd2, %rd30;
	ld.global.f32 	%f298, [%rd31];
	sub.f32 	%f299, %f298, %f546;
	fma.rn.f32 	%f300, %f299, 0f3BBB989D, 0f3F000000;
	cvt.sat.f32.f32 	%f301, %f300;
	mov.f32 	%f302, 0f4B400001;
	mov.f32 	%f303, 0f437C0000;
	fma.rm.f32 	%f304, %f301, %f303, %f302;
	add.f32 	%f305, %f304, 0fCB40007F;
	neg.f32 	%f306, %f305;
	fma.rn.f32 	%f307, %f299, 0f3FB8AA3B, %f306;
	fma.rn.f32 	%f308, %f299, 0f32A57060, %f307;
	mov.b32 	%r111, %f304;
	shl.b32 	%r112, %r111, 23;
	mov.b32 	%f309, %r112;
	ex2.approx.ftz.f32 	%f310, %f308;
	fma.rn.f32 	%f311, %f310, %f309, %f554;
	ld.global.f32 	%f312, [%rd31+4];
	sub.f32 	%f313, %f312, %f546;
	fma.rn.f32 	%f314, %f313, 0f3BBB989D, 0f3F000000;
	cvt.sat.f32.f32 	%f315, %f314;
	fma.rm.f32 	%f316, %f315, %f303, %f302;
	add.f32 	%f317, %f316, 0fCB40007F;
	neg.f32 	%f318, %f317;
	fma.rn.f32 	%f319, %f313, 0f3FB8AA3B, %f318;
	fma.rn.f32 	%f320, %f313, 0f32A57060, %f319;
	mov.b32 	%r113, %f316;
	shl.b32 	%r114, %r113, 23;
	mov.b32 	%f321, %r114;
	ex2.approx.ftz.f32 	%f322, %f320;
	fma.rn.f32 	%f554, %f322, %f321, %f311;
	add.s32 	%r168, %r168, 2;
$L__BB0_36:
	and.b32  	%r115, %r70, 1;
	setp.eq.b32 	%p55, %r115, 1;
	not.pred 	%p56, %p55;
	@%p56 bra 	$L__BB0_38;
	add.s32 	%r116, %r168, %r38;
	mul.wide.s32 	%rd32, %r116, 4;
	add.s64 	%rd33, %rd2, %rd32;
	ld.global.f32 	%f323, [%rd33];
	sub.f32 	%f324, %f323, %f546;
	fma.rn.f32 	%f325, %f324, 0f3BBB989D, 0f3F000000;
	cvt.sat.f32.f32 	%f326, %f325;
	mov.f32 	%f327, 0f4B400001;
	mov.f32 	%f328, 0f437C0000;
	fma.rm.f32 	%f329, %f326, %f328, %f327;
	add.f32 	%f330, %f329, 0fCB40007F;
	neg.f32 	%f331, %f330;
	fma.rn.f32 	%f332, %f324, 0f3FB8AA3B, %f331;
	fma.rn.f32 	%f333, %f324, 0f32A57060, %f332;
	mov.b32 	%r117, %f329;
	shl.b32 	%r118, %r117, 23;
	mov.b32 	%f334, %r118;
	ex2.approx.ftz.f32 	%f335, %f333;
	fma.rn.f32 	%f554, %f335, %f334, %f554;
$L__BB0_38:
	setp.lt.s32 	%p57, %r70, 1;
	@%p57 bra 	$L__BB0_50;
	mul.lo.s32 	%r52, %r70, %r1;
	and.b32  	%r53, %r70, 7;
	setp.lt.u32 	%p58, %r70, 8;
	mov.b32 	%r175, 0;
	@%p58 bra 	$L__BB0_42;
	and.b32  	%r175, %r70, 2147483640;
	neg.s32 	%r174, %r175;
	add.s64 	%rd6, %rd2, 16;
	add.s64 	%rd7, %rd1, 16;
	mov.u32 	%r173, %r52;
$L__BB0_41:
	.pragma "nounroll";
	mul.wide.s32 	%rd34, %r173, 4;
	add.s64 	%rd35, %rd6, %rd34;
	add.s64 	%rd36, %rd7, %rd34;
	ld.global.f32 	%f336, [%rd35+-16];
	sub.f32 	%f337, %f336, %f546;
	fma.rn.f32 	%f338, %f337, 0f3BBB989D, 0f3F000000;
	cvt.sat.f32.f32 	%f339, %f338;
	mov.f32 	%f340, 0f4B400001;
	mov.f32 	%f341, 0f437C0000;
	fma.rm.f32 	%f342, %f339, %f341, %f340;
	add.f32 	%f343, %f342, 0fCB40007F;
	neg.f32 	%f344, %f343;
	fma.rn.f32 	%f345, %f337, 0f3FB8AA3B, %f344;
	fma.rn.f32 	%f346, %f337, 0f32A57060, %f345;
	mov.b32 	%r120, %f342;
	shl.b32 	%r121, %r120, 23;
	mov.b32 	%f347, %r121;
	ex2.approx.ftz.f32 	%f348, %f346;
	mul.f32 	%f349, %f348, %f347;
	div.rn.f32 	%f350, %f349, %f554;
	st.global.f32 	[%rd36+-16], %f350;
	ld.global.f32 	%f351, [%rd35+-12];
	sub.f32 	%f352, %f351, %f546;
	fma.rn.f32 	%f353, %f352, 0f3BBB989D, 0f3F000000;
	cvt.sat.f32.f32 	%f354, %f353;
	fma.rm.f32 	%f355, %f354, %f341, %f340;
	add.f32 	%f356, %f355, 0fCB40007F;
	neg.f32 	%f357, %f356;
	fma.rn.f32 	%f358, %f352, 0f3FB8AA3B, %f357;
	fma.rn.f32 	%f359, %f352, 0f32A57060, %f358;
	mov.b32 	%r122, %f355;
	shl.b32 	%r123, %r122, 23;
	mov.b32 	%f360, %r123;
	ex2.approx.ftz.f32 	%f361, %f359;
	mul.f32 	%f362, %f361, %f360;
	div.rn.f32 	%f363, %f362, %f554;
	st.global.f32 	[%rd36+-12], %f363;
	ld.global.f32 	%f364, [%rd35+-8];
	sub.f32 	%f365, %f364, %f546;
	fma.rn.f32 	%f366, %f365, 0f3BBB989D, 0f3F000000;
	cvt.sat.f32.f32 	%f367, %f366;
	fma.rm.f32 	%f368, %f367, %f341, %f340;
	add.f32 	%f369, %f368, 0fCB40007F;
	neg.f32 	%f370, %f369;
	fma.rn.f32 	%f371, %f365, 0f3FB8AA3B, %f370;
	fma.rn.f32 	%f372, %f365, 0f32A57060, %f371;
	mov.b32 	%r124, %f368;
	shl.b32 	%r125, %r124, 23;
	mov.b32 	%f373, %r125;
	ex2.approx.ftz.f32 	%f374, %f372;
	mul.f32 	%f375, %f374, %f373;
	div.rn.f32 	%f376, %f375, %f554;
	st.global.f32 	[%rd36+-8], %f376;
	ld.global.f32 	%f377, [%rd35+-4];
	sub.f32 	%f378, %f377, %f546;
	fma.rn.f32 	%f379, %f378, 0f3BBB989D, 0f3F000000;
	cvt.sat.f32.f32 	%f380, %f379;
	fma.rm.f32 	%f381, %f380, %f341, %f340;
	add.f32 	%f382, %f381, 0fCB40007F;
	neg.f32 	%f383, %f382;
	fma.rn.f32 	%f384, %f378, 0f3FB8AA3B, %f383;
	fma.rn.f32 	%f385, %f378, 0f32A57060, %f384;
	mov.b32 	%r126, %f381;
	shl.b32 	%r127, %r126, 23;
	mov.b32 	%f386, %r127;
	ex2.approx.ftz.f32 	%f387, %f385;
	mul.f32 	%f388, %f387, %f386;
	div.rn.f32 	%f389, %f388, %f554;
	st.global.f32 	[%rd36+-4], %f389;
	ld.global.f32 	%f390, [%rd35];
	sub.f32 	%f391, %f390, %f546;
	fma.rn.f32 	%f392, %f391, 0f3BBB989D, 0f3F000000;
	cvt.sat.f32.f32 	%f393, %f392;
	fma.rm.f32 	%f394, %f393, %f341, %f340;
	add.f32 	%f395, %f394, 0fCB40007F;
	neg.f32 	%f396, %f395;
	fma.rn.f32 	%f397, %f391, 0f3FB8AA3B, %f396;
	fma.rn.f32 	%f398, %f391, 0f32A57060, %f397;
	mov.b32 	%r128, %f394;
	shl.b32 	%r129, %r128, 23;
	mov.b32 	%f399, %r129;
	ex2.approx.ftz.f32 	%f400, %f398;
	mul.f32 	%f401, %f400, %f399;
	div.rn.f32 	%f402, %f401, %f554;
	st.global.f32 	[%rd36], %f402;
	ld.global.f32 	%f403, [%rd35+4];
	sub.f32 	%f404, %f403, %f546;
	fma.rn.f32 	%f405, %f404, 0f3BBB989D, 0f3F000000;
	cvt.sat.f32.f32 	%f406, %f405;
	fma.rm.f32 	%f407, %f406, %f341, %f340;
	add.f32 	%f408, %f407, 0fCB40007F;
	neg.f32 	%f409, %f408;
	fma.rn.f32 	%f410, %f404, 0f3FB8AA3B, %f409;
	fma.rn.f32 	%f411, %f404, 0f32A57060, %f410;
	mov.b32 	%r130, %f407;
	shl.b32 	%r131, %r130, 23;
	mov.b32 	%f412, %r131;
	ex2.approx.ftz.f32 	%f413, %f411;
	mul.f32 	%f414, %f413, %f412;
	div.rn.f32 	%f415, %f414, %f554;
	st.global.f32 	[%rd36+4], %f415;
	ld.global.f32 	%f416, [%rd35+8];
	sub.f32 	%f417, %f416, %f546;
	fma.rn.f32 	%f418, %f417, 0f3BBB989D, 0f3F000000;
	cvt.sat.f32.f32 	%f419, %f418;
	fma.rm.f32 	%f420, %f419, %f341, %f340;
	add.f32 	%f421, %f420, 0fCB40007F;
	neg.f32 	%f422, %f421;
	fma.rn.f32 	%f423, %f417, 0f3FB8AA3B, %f422;
	fma.rn.f32 	%f424, %f417, 0f32A57060, %f423;
	mov.b32 	%r132, %f420;
	shl.b32 	%r133, %r132, 23;
	mov.b32 	%f425, %r133;
	ex2.approx.ftz.f32 	%f426, %f424;
	mul.f32 	%f427, %f426, %f425;
	div.rn.f32 	%f428, %f427, %f554;
	st.global.f32 	[%rd36+8], %f428;
	ld.global.f32 	%f429, [%rd35+12];
	sub.f32 	%f430, %f429, %f546;
	fma.rn.f32 	%f431, %f430, 0f3BBB989D, 0f3F000000;
	cvt.sat.f32.f32 	%f432, %f431;
	fma.rm.f32 	%f433, %f432, %f341, %f340;
	add.f32 	%f434, %f433, 0fCB40007F;
	neg.f32 	%f435, %f434;
	fma.rn.f32 	%f436, %f430, 0f3FB8AA3B, %f435;
	fma.rn.f32 	%f437, %f430, 0f32A57060, %f436;
	mov.b32 	%r134, %f433;
	shl.b32 	%r135, %r134, 23;
	mov.b32 	%f438, %r135;
	ex2.approx.ftz.f32 	%f439, %f437;
	mul.f32 	%f440, %f439, %f438;
	div.rn.f32 	%f441, %f440, %f554;
	st.global.f32 	[%rd36+12], %f441;
	add.s32 	%r174, %r174, 8;
	add.s32 	%r173, %r173, 8;
	setp.ne.s32 	%p59, %r174, 0;
	@%p59 bra 	$L__BB0_41;
$L__BB0_42:
	setp.eq.s32 	%p60, %r53, 0;
	@%p60 bra 	$L__BB0_50;
	and.b32  	%r65, %r70, 3;
	setp.lt.u32 	%p61, %r53, 4;
	@%p61 bra 	$L__BB0_45;
	add.s32 	%r136, %r175, %r52;
	mul.wide.s32 	%rd37, %r136, 4;
	add.s64 	%rd38, %rd2, %rd37;
	ld.global.f32 	%f442, [%rd38];
	sub.f32 	%f443, %f442, %f546;
	fma.rn.f32 	%f444, %f443, 0f3BBB989D, 0f3F000000;
	cvt.sat.f32.f32 	%f445, %f444;
	mov.f32 	%f446, 0f4B400001;
	mov.f32 	%f447, 0f437C0000;
	fma.rm.f32 	%f448, %f445, %f447, %f446;
	add.f32 	%f449, %f448, 0fCB40007F;
	neg.f32 	%f450, %f449;
	fma.rn.f32 	%f451, %f443, 0f3FB8AA3B, %f450;
	fma.rn.f32 	%f452, %f443, 0f32A57060, %f451;
	mov.b32 	%r137, %f448;
	shl.b32 	%r138, %r137, 23;
	mov.b32 	%f453, %r138;
	ex2.approx.ftz.f32 	%f454, %f452;
	mul.f32 	%f455, %f454, %f453;
	div.rn.f32 	%f456, %f455, %f554;
	add.s64 	%rd39, %rd1, %rd37;
	st.global.f32 	[%rd39], %f456;
	ld.global.f32 	%f457, [%rd38+4];
	sub.f32 	%f458, %f457, %f546;
	fma.rn.f32 	%f459, %f458, 0f3BBB989D, 0f3F000000;
	cvt.sat.f32.f32 	%f460, %f459;
	fma.rm.f32 	%f461, %f460, %f447, %f446;
	add.f32 	%f462, %f461, 0fCB40007F;
	neg.f32 	%f463, %f462;
	fma.rn.f32 	%f464, %f458, 0f3FB8AA3B, %f463;
	fma.rn.f32 	%f465, %f458, 0f32A57060, %f464;
	mov.b32 	%r139, %f461;
	shl.b32 	%r140, %r139, 23;
	mov.b32 	%f466, %r140;
	ex2.approx.ftz.f32 	%f467, %f465;
	mul.f32 	%f468, %f467, %f466;
	div.rn.f32 	%f469, %f468, %f554;
	st.global.f32 	[%rd39+4], %f469;
	ld.global.f32 	%f470, [%rd38+8];
	sub.f32 	%f471, %f470, %f546;
	fma.rn.f32 	%f472, %f471, 0f3BBB989D, 0f3F000000;
	cvt.sat.f32.f32 	%f473, %f472;
	fma.rm.f32 	%f474, %f473, %f447, %f446;
	add.f32 	%f475, %f474, 0fCB40007F;
	neg.f32 	%f476, %f475;
	fma.rn.f32 	%f477, %f471, 0f3FB8AA3B, %f476;
	fma.rn.f32 	%f478, %f471, 0f32A57060, %f477;
	mov.b32 	%r141, %f474;
	shl.b32 	%r142, %r141, 23;
	mov.b32 	%f479, %r142;
	ex2.approx.ftz.f32 	%f480, %f478;
	mul.f32 	%f481, %f480, %f479;
	div.rn.f32 	%f482, %f481, %f554;
	st.global.f32 	[%rd39+8], %f482;
	ld.global.f32 	%f483, [%rd38+12];
	sub.f32 	%f484, %f483, %f546;
	fma.rn.f32 	%f485, %f484, 0f3BBB989D, 0f3F000000;
	cvt.sat.f32.f32 	%f486, %f485;
	fma.rm.f32 	%f487, %f486, %f447, %f446;
	add.f32 	%f488, %f487, 0fCB40007F;
	neg.f32 	%f489, %f488;
	fma.rn.f32 	%f490, %f484, 0f3FB8AA3B, %f489;
	fma.rn.f32 	%f491, %f484, 0f32A57060, %f490;
	mov.b32 	%r143, %f487;
	shl.b32 	%r144, %r143, 23;
	mov.b32 	%f492, %r144;
	ex2.approx.ftz.f32 	%f493, %f491;
	mul.f32 	%f494, %f493, %f492;
	div.rn.f32 	%f495, %f494, %f554;
	st.global.f32 	[%rd39+12], %f495;
	add.s32 	%r175, %r175, 4;
$L__BB0_45:
	setp.eq.s32 	%p62, %r65, 0;
	@%p62 bra 	$L__BB0_50;
	setp.eq.s32 	%p63, %r65, 1;
	@%p63 bra 	$L__BB0_48;
	add.s32 	%r145, %r175, %r52;
	mul.wide.s32 	%rd40, %r145, 4;
	add.s64 	%rd41, %rd2, %rd40;
	ld.global.f32 	%f496, [%rd41];
	sub.f32 	%f497, %f496, %f546;
	fma.rn.f32 	%f498, %f497, 0f3BBB989D, 0f3F000000;
	cvt.sat.f32.f32 	%f499, %f498;
	mov.f32 	%f500, 0f4B400001;
	mov.f32 	%f501, 0f437C0000;
	fma.rm.f32 	%f502, %f499, %f501, %f500;
	add.f32 	%f503, %f502, 0fCB40007F;
	neg.f32 	%f504, %f503;
	fma.rn.f32 	%f505, %f497, 0f3FB8AA3B, %f504;
	fma.rn.f32 	%f506, %f497, 0f32A57060, %f505;
	mov.b32 	%r146, %f502;
	shl.b32 	%r147, %r146, 23;
	mov.b32 	%f507, %r147;
	ex2.approx.ftz.f32 	%f508, %f506;
	mul.f32 	%f509, %f508, %f507;
	div.rn.f32 	%f510, %f509, %f554;
	add.s64 	%rd42, %rd1, %rd40;
	st.global.f32 	[%rd42], %f510;
	ld.global.f32 	%f511, [%rd41+4];
	sub.f32 	%f512, %f511, %f546;
	fma.rn.f32 	%f513, %f512, 0f3BBB989D, 0f3F000000;
	cvt.sat.f32.f32 	%f514, %f513;
	fma.rm.f32 	%f515, %f514, %f501, %f500;
	add.f32 	%f516, %f515, 0fCB40007F;
	neg.f32 	%f517, %f516;
	fma.rn.f32 	%f518, %f512, 0f3FB8AA3B, %f517;
	fma.rn.f32 	%f519, %f512, 0f32A57060, %f518;
	mov.b32 	%r148, %f515;
	shl.b32 	%r149, %r148, 23;
	mov.b32 	%f520, %r149;
	ex2.approx.ftz.f32 	%f521, %f519;
	mul.f32 	%f522, %f521, %f520;
	div.rn.f32 	%f523, %f522, %f554;
	st.global.f32 	[%rd42+4], %f523;
	add.s32 	%r175, %r175, 2;
$L__BB0_48:
	and.b32  	%r150, %r70, 1;
	setp.eq.b32 	%p64, %r150, 1;
	not.pred 	%p65, %p64;
	@%p65 bra 	$L__BB0_50;
	add.s32 	%r151, %r175, %r52;
	mul.wide.s32 	%rd43, %r151, 4;
	add.s64 	%rd44, %rd2, %rd43;
	ld.global.f32 	%f524, [%rd44];
	sub.f32 	%f525, %f524, %f546;
	fma.rn.f32 	%f526, %f525, 0f3BBB989D, 0f3F000000;
	cvt.sat.f32.f32 	%f527, %f526;
	mov.f32 	%f528, 0f4B400001;
	mov.f32 	%f529, 0f437C0000;
	fma.rm.f32 	%f530, %f527, %f529, %f528;
	add.f32 	%f531, %f530, 0fCB40007F;
	neg.f32 	%f532, %f531;
	fma.rn.f32 	%f533, %f525, 0f3FB8AA3B, %f532;
	fma.rn.f32 	%f534, %f525, 0f32A57060, %f533;
	mov.b32 	%r152, %f530;
	shl.b32 	%r153, %r152, 23;
	mov.b32 	%f535, %r153;
	ex2.approx.ftz.f32 	%f536, %f534;
	mul.f32 	%f537, %f536, %f535;
	div.rn.f32 	%f538, %f537, %f554;
	add.s64 	%rd45, %rd1, %rd43;
	st.global.f32 	[%rd45], %f538;
$L__BB0_50:
	ret;

}


// ===== COMPILED SASS (sm_100) =====

	.target	sm_100

	.elftype	@"ET_EXEC"


//--------------------- .note.nv.tkinfo           --------------------------
	.section	.note.nv.tkinfo,"",@"SHT_NOTE"
	.sectionflags	@"SHF_NOTE_NV_TKINFO"
	.tkinfo
        /*0018*/ 	.word	0x00000002
        /*0030*/ 	.string	""
        /*0030*/ 	.string	"ptxas"
        /*0030*/ 	.string	"Cuda compilation tools, release 13.0, V13.0.88"
        /*0030*/ 	.string	"Build cuda_13.0.r13.0/compiler.36424714_0"
        /*0030*/ 	.string	"-arch sm_100 -m 64 "



//--------------------- .note.nv.cuinfo           --------------------------
	.section	.note.nv.cuinfo,"",@"SHT_NOTE"
	.sectionflags	@"SHF_NOTE_NV_CUINFO"
        /*0018*/ 	.short	0x0002
        /*001a*/ 	.short	0x0064
        /*001c*/ 	.short	0x0082
	.zero		2


//--------------------- .nv.info                  --------------------------
	.section	.nv.info,"",@"SHT_CUDA_INFO"
	.align	4


	//----- nvinfo : EIATTR_REGCOUNT
	.align		4
        /*0000*/ 	.byte	0x04, 0x2f
        /*0002*/ 	.short	(.L_1 - .L_0)
	.align		4
.L_0:
        /*0004*/ 	.word	index@(_Z20scale_softmax_kernelPfS_iiii)
        /*0008*/ 	.word	0x0000001f


	//----- nvinfo : EIATTR_FRAME_SIZE
	.align		4
.L_1:
        /*000c*/ 	.byte	0x04, 0x11
        /*000e*/ 	.short	(.L_3 - .L_2)
	.align		4
.L_2:
        /*0010*/ 	.word	index@($__internal_1_$__cuda_sm3x_div_rn_noftz_f32_slowpath)
        /*0014*/ 	.word	0x00000000


	//----- nvinfo : EIATTR_FRAME_SIZE
	.align		4
.L_3:
        /*0018*/ 	.byte	0x04, 0x11
        /*001a*/ 	.short	(.L_5 - .L_4)
	.align		4
.L_4:
        /*001c*/ 	.word	index@($__internal_0_$__cuda_sm20_sqrt_rn_f32_slowpath)
        /*0020*/ 	.word	0x00000000


	//----- nvinfo : EIATTR_FRAME_SIZE
	.align		4
.L_5:
        /*0024*/ 	.byte	0x04, 0x11
        /*0026*/ 	.short	(.L_7 - .L_6)
	.align		4
.L_6:
        /*0028*/ 	.word	index@(_Z20scale_softmax_kernelPfS_iiii)
        /*002c*/ 	.word	0x00000000


	//----- nvinfo : EIATTR_MIN_STACK_SIZE
	.align		4
.L_7:
        /*0030*/ 	.byte	0x04, 0x12
        /*0032*/ 	.short	(.L_9 - .L_8)
	.align		4
.L_8:
        /*0034*/ 	.word	index@(_Z20scale_softmax_kernelPfS_iiii)
        /*0038*/ 	.word	0x00000000
.L_9:


//--------------------- .nv.compat                --------------------------
	.section	.nv.compat,"",@"SHT_CUDA_COMPAT_INFO"
	.align	4
        /*0000*/ 	.byte	0x02, 0x09, 0x00, 0x00, 0x02, 0x02, 0x01, 0x00, 0x02, 0x05, 0x05, 0x00, 0x03, 0x07, 0x01, 0x01
        /*0010*/ 	.byte	0x02, 0x03, 0x00, 0x00, 0x02, 0x06, 0x01, 0x00, 0x04, 0x0b, 0x08, 0x00, 0x01, 0x00, 0x00, 0x00
        /*0020*/ 	.byte	0x00, 0x00, 0x00, 0x00


//--------------------- .nv.info._Z20scale_softmax_kernelPfS_iiii --------------------------
	.section	.nv.info._Z20scale_softmax_kernelPfS_iiii,"",@"SHT_CUDA_INFO"
	.sectionflags	@""
	.align	4


	//----- nvinfo : EIATTR_CUDA_API_VERSION
	.align		4
        /*0000*/ 	.byte	0x04, 0x37
        /*0002*/ 	.short	(.L_11 - .L_10)
.L_10:
        /*0004*/ 	.word	0x00000082


	//----- nvinfo : EIATTR_KPARAM_INFO
	.align		4
.L_11:
        /*0008*/ 	.byte	0x04, 0x17
        /*000a*/ 	.short	(.L_13 - .L_12)
.L_12:
        /*000c*/ 	.word	0x00000000
        /*0010*/ 	.short	0x0005
        /*0012*/ 	.short	0x001c
        /*0014*/ 	.byte	0x00, 0xf0, 0x11, 0x00


	//----- nvinfo : EIATTR_KPARAM_INFO
	.align		4
.L_13:
        /*0018*/ 	.byte	0x04, 0x17
        /*001a*/ 	.short	(.L_15 - .L_14)
.L_14:
        /*001c*/ 	.word	0x00000000
        /*0020*/ 	.short	0x0004
        /*0022*/ 	.short	0x0018
        /*0024*/ 	.byte	0x00, 0xf0, 0x11, 0x00


	//----- nvinfo : EIATTR_KPARAM_INFO
	.align		4
.L_15:
        /*0028*/ 	.byte	0x04, 0x17
        /*002a*/ 	.short	(.L_17 - .L_16)
.L_16:
        /*002c*/ 	.word	0x00000000
        /*0030*/ 	.short	0x0003
        /*0032*/ 	.short	0x0014
        /*0034*/ 	.byte	0x00, 0xf0, 0x11, 0x00


	//----- nvinfo : EIATTR_KPARAM_INFO
	.align		4
.L_17:
        /*0038*/ 	.byte	0x04, 0x17
        /*003a*/ 	.short	(.L_19 - .L_18)
.L_18:
        /*003c*/ 	.word	0x00000000
        /*0040*/ 	.short	0x0002
        /*0042*/ 	.short	0x0010
        /*0044*/ 	.byte	0x00, 0xf0, 0x11, 0x00


	//----- nvinfo : EIATTR_KPARAM_INFO
	.align		4
.L_19:
        /*0048*/ 	.byte	0x04, 0x17
        /*004a*/ 	.short	(.L_21 - .L_20)
.L_20:
        /*004c*/ 	.word	0x00000000
        /*0050*/ 	.short	0x0001
        /*0052*/ 	.short	0x0008
        /*0054*/ 	.byte	0x00, 0xf5, 0x21, 0x00


	//----- nvinfo : EIATTR_KPARAM_INFO
	.align		4
.L_21:
        /*0058*/ 	.byte	0x04, 0x17
        /*005a*/ 	.short	(.L_23 - .L_22)
.L_22:
        /*005c*/ 	.word	0x00000000
        /*0060*/ 	.short	0x0000
        /*0062*/ 	.short	0x0000
        /*0064*/ 	.byte	0x00, 0xf5, 0x21, 0x00


	//----- nvinfo : EIATTR_SPARSE_MMA_MASK
	.align		4
.L_23:
        /*0068*/ 	.byte	0x03, 0x50
        /*006a*/ 	.short	0x0000


	//----- nvinfo : EIATTR_MAXREG_COUNT
	.align		4
        /*006c*/ 	.byte	0x03, 0x1b
        /*006e*/ 	.short	0x00ff


	//----- nvinfo : EIATTR_MERCURY_ISA_VERSION
	.align		4
        /*0070*/ 	.byte	0x03, 0x5f
        /*0072*/ 	.short	0x0101


	//----- nvinfo : EIATTR_VRC_CTA_INIT_COUNT
	.align		4
        /*0074*/ 	.byte	0x02, 0x4a
	.zero		1
	.zero		1


	//----- nvinfo : EIATTR_EXIT_INSTR_OFFSETS
	.align		4
        /*0078*/ 	.byte	0x04, 0x1c
        /*007a*/ 	.short	(.L_25 - .L_24)


	//   ....[0]....
.L_24:
        /*007c*/ 	.word	0x00000160


	//   ....[1]....
        /*0080*/ 	.word	0x000038f0


	//   ....[2]....
        /*0084*/ 	.word	0x00004800


	//   ....[3]....
        /*0088*/ 	.word	0x00004f80


	//   ....[4]....
        /*008c*/ 	.word	0x000053a0


	//   ....[5]....
        /*0090*/ 	.word	0x000055b0


	//----- nvinfo : EIATTR_CRS_STACK_SIZE
	.align		4
.L_25:
        /*0094*/ 	.byte	0x04, 0x1e
        /*0096*/ 	.short	(.L_27 - .L_26)
.L_26:
        /*0098*/ 	.word	0x00000000


	//----- nvinfo : EIATTR_CBANK_PARAM_SIZE
	.align		4
.L_27:
        /*009c*/ 	.byte	0x03, 0x19
        /*009e*/ 	.short	0x0020


	//----- nvinfo : EIATTR_PARAM_CBANK
	.align		4
        /*00a0*/ 	.byte	0x04, 0x0a
        /*00a2*/ 	.short	(.L_29 - .L_28)
	.align		4
.L_28:
        /*00a4*/ 	.word	index@(.nv.constant0._Z20scale_softmax_kernelPfS_iiii)
        /*00a8*/ 	.short	0x0380
        /*00aa*/ 	.short	0x0020


	//----- nvinfo : EIATTR_SW_WAR
	.align		4
.L_29:
        /*00ac*/ 	.byte	0x04, 0x36
        /*00ae*/ 	.short	(.L_31 - .L_30)
.L_30:
        /*00b0*/ 	.word	0x00000008
.L_31:


//--------------------- .nv.callgraph             --------------------------
	.section	.nv.callgraph,"",@"SHT_CUDA_CALLGRAPH"
	.align	4
	.sectionentsize	8
	.align		4
        /*0000*/ 	.word	0x00000000
	.align		4
        /*0004*/ 	.word	0xffffffff
	.align		4
        /*0008*/ 	.word	0x00000000
	.align		4
        /*000c*/ 	.word	0xfffffffe
	.align		4
        /*0010*/ 	.word	0x00000000
	.align		4
        /*0014*/ 	.word	0xfffffffd
	.align		4
        /*0018*/ 	.word	0x00000000
	.align		4
        /*001c*/ 	.word	0xfffffffc


//--------------------- .text._Z20scale_softmax_kernelPfS_iiii --------------------------
	.section	.text._Z20scale_softmax_kernelPfS_iiii,"ax",@progbits
	.align	128
        .global         _Z20scale_softmax_kernelPfS_iiii
        .type           _Z20scale_softmax_kernelPfS_iiii,@function
        .size           _Z20scale_softmax_kernelPfS_iiii,(.L_x_125 - _Z20scale_softmax_kernelPfS_iiii)
        .other          _Z20scale_softmax_kernelPfS_iiii,@"STO_CUDA_ENTRY STV_DEFAULT"
_Z20scale_softmax_kernelPfS_iiii:
.text._Z20scale_softmax_kernelPfS_iiii:
[----:B------:R-:W-:Y:S01]  /*0000*/  LDC R1, c[0x0][0x37c] ;  /* 0x0000df00ff017b82 */ /* 0x000fe20000000800 */
[----:B------:R-:W0:Y:S02]  /*0010*/  LDCU UR4, c[0x0][0x398] ;  /* 0x00007300ff0477ac */ /* 0x000e240008000800 */
[----:B0-----:R-:W-:-:S04]  /*0020*/  I2FP.F32.S32 R0, UR4 ;  /* 0x0000000400007c45 */ /* 0x001fc80008201400 */
[----:B------:R-:W-:Y:S01]  /*0030*/  IADD3 R2, PT, PT, R0, -0xd000000, RZ ;  /* 0xf300000000027810 */ /* 0x000fe20007ffe0ff */
[----:B------:R0:W1:Y:S03]  /*0040*/  MUFU.RSQ R3, R0 ;  /* 0x0000000000037308 */ /* 0x0000660000001400 */
[----:B------:R-:W-:-:S13]  /*0050*/  ISETP.GT.U32.AND P0, PT, R2, 0x727fffff, PT ;  /* 0x727fffff0200780c */ /* 0x000fda0003f04070 */
[----:B0-----:R-:W-:Y:S05]  /*0060*/  @!P0 BRA `(.L_x_0) ;  /* 0x00000000000c8947 */ /* 0x001fea0003800000 */
[----:B------:R-:W-:-:S07]  /*0070*/  MOV R4, 0x90 ;  /* 0x0000009000047802 */ /* 0x000fce0000000f00 */
[----:B-1----:R-:W-:Y:S05]  /*0080*/  CALL.REL.NOINC `($__internal_0_$__cuda_sm20_sqrt_rn_f32_slowpath) ;  /* 0x00000054004c7944 */ /* 0x002fea0003c00000 */
[----:B------:R-:W-:Y:S05]  /*0090*/  BRA `(.L_x_1) ;  /* 0x0000000000107947 */ /* 0x000fea0003800000 */
.L_x_0:
[----:B-1----:R-:W-:Y:S01]  /*00a0*/  FMUL.FTZ R5, R0, R3 ;  /* 0x0000000300057220 */ /* 0x002fe20000410000 */
[----:B------:R-:W-:-:S03]  /*00b0*/  FMUL.FTZ R3, R3, 0.5 ;  /* 0x3f00000003037820 */ /* 0x000fc60000410000 */
[----:B------:R-:W-:-:S04]  /*00c0*/  FFMA R0, -R5, R5, R0 ;  /* 0x0000000505007223 */ /* 0x000fc80000000100 */
[----:B------:R-:W-:-:S07]  /*00d0*/  FFMA R6, R0, R3, R5 ;  /* 0x0000000300067223 */ /* 0x000fce0000000005 */
.L_x_1:
[----:B------:R-:W0:Y:S01]  /*00e0*/  S2R R0, SR_TID.X ;  /* 0x0000000000007919 */ /* 0x000e220000002100 */
[----:B------:R-:W0:Y:S01]  /*00f0*/  S2UR UR6, SR_CTAID.X ;  /* 0x00000000000679c3 */ /* 0x000e220000002500 */
[----:B------:R-:W1:Y:S01]  /*0100*/  LDCU UR4, c[0x0][0x39c] ;  /* 0x00007380ff0477ac */ /* 0x000e620008000800 */
[----:B------:R-:W1:Y:S06]  /*0110*/  LDCU UR5, c[0x0][0x390] ;  /* 0x00007200ff0577ac */ /* 0x000e6c0008000800 */
[----:B------:R-:W0:Y:S01]  /*0120*/  LDC R5, c[0x0][0x360] ;  /* 0x0000d800ff057b82 */ /* 0x000e220000000800 */
[----:B-1----:R-:W-:Y:S01]  /*0130*/  UIMAD UR4, UR4, UR5, URZ ;  /* 0x00000005040472a4 */ /* 0x002fe2000f8e02ff */
[----:B0-----:R-:W-:-:S05]  /*0140*/  IMAD R5, R5, UR6, R0 ;  /* 0x0000000605057c24 */ /* 0x001fca000f8e0200 */
[----:B------:R-:W-:-:S13]  /*0150*/  ISETP.GE.AND P0, PT, R5, UR4, PT ;  /* 0x0000000405007c0c */ /* 0x000fda000bf06270 */
[----:B------:R-:W-:Y:S05]  /*0160*/  @P0 EXIT ;  /* 0x000000000000094d */ /* 0x000fea0003800000 */
[----:B------:R-:W0:Y:S01]  /*0170*/  LDCU UR5, c[0x0][0x394] ;  /* 0x00007280ff0577ac */ /* 0x000e220008000800 */
[----:B------:R-:W-:Y:S01]  /*0180*/  HFMA2 R3, -RZ, RZ, 0, 0 ;  /* 0x00000000ff037431 */ /* 0x000fe200000001ff */
[----:B------:R-:W1:Y:S01]  /*0190*/  LDCU.64 UR10, c[0x0][0x358] ;  /* 0x00006b00ff0a77ac */ /* 0x000e620008000a00 */
[----:B0-----:R-:W-:-:S09]  /*01a0*/  UISETP.GE.AND UP0, UPT, UR5, 0x1, UPT ;  /* 0x000000010500788c */ /* 0x001fd2000bf06270 */
[----:B-1----:R-:W-:Y:S05]  /*01b0*/  BRA.U !UP0, `(.L_x_2) ;  /* 0x00000029088c7547 */ /* 0x002fea000b800000 */
[----:B------:R-:W0:Y:S01]  /*01c0*/  LDCU.64 UR8, c[0x0][0x388] ;  /* 0x00007100ff0877ac */ /* 0x000e220008000a00 */
[----:B------:R-:W-:Y:S01]  /*01d0*/  IMAD R4, R5, UR5, RZ ;  /* 0x0000000505047c24 */ /* 0x000fe2000f8e02ff */
[----:B------:R-:W-:Y:S01]  /*01e0*/  UISETP.GE.U32.AND UP0, UPT, UR5, 0x10, UPT ;  /* 0x000000100500788c */ /* 0x000fe2000bf06070 */
[----:B------:R-:W-:Y:S01]  /*01f0*/  UMOV UR6, 0x20 ;  /* 0x0000002000067882 */ /* 0x000fe20000000000 */
[----:B------:R-:W-:Y:S01]  /*0200*/  UMOV UR7, 0x0 ;  /* 0x0000000000077882 */ /* 0x000fe20000000000 */
[----:B------:R-:W-:Y:S01]  /*0210*/  ULOP3.LUT UR12, UR5, 0xf, URZ, 0xc0, !UPT ;  /* 0x0000000f050c7892 */ /* 0x000fe2000f8ec0ff */
[----:B------:R-:W-:Y:S01]  /*0220*/  UMOV UR4, URZ ;  /* 0x000000ff00047c82 */ /* 0x000fe20008000000 */
[----:B0-----:R-:W-:-:S04]  /*0230*/  UIMAD.WIDE.U32 UR6, UR8, 0x1, UR6 ;  /* 0x00000001080678a5 */ /* 0x001fc8000f8e0006 */
[----:B------:R-:W-:Y:S08]  /*0240*/  BRA.U !UP0, `(.L_x_3) ;  /* 0x00000011086c7547 */ /* 0x000ff0000b800000 */
[----:B------:R-:W-:Y:S01]  /*0250*/  ULOP3.LUT UR4, UR5, 0x7ffffff0, URZ, 0xc0, !UPT ;  /* 0x7ffffff005047892 */ /* 0x000fe2000f8ec0ff */
[----:B------:R-:W-:Y:S01]  /*0260*/  MOV R3, R4 ;  /* 0x0000000400037202 */ /* 0x000fe20000000f00 */
[----:B------:R-:W-:Y:S02]  /*0270*/  UIADD3 UR5, UPT, UPT, UR7, UR9, URZ ;  /* 0x0000000907057290 */ /* 0x000fe4000fffe0ff */
[----:B------:R-:W-:-:S12]  /*0280*/  UIADD3 UR8, UPT, UPT, -UR4, URZ, URZ ;  /* 0x000000ff04087290 */ /* 0x000fd8000fffe1ff */
.L_x_36:
[----:B------:R-:W-:Y:S02]  /*0290*/  MOV R8, UR6 ;  /* 0x0000000600087c02 */ /* 0x000fe40008000f00 */
[----:B------:R-:W-:Y:S02]  /*02a0*/  MOV R11, UR5 ;  /* 0x00000005000b7c02 */ /* 0x000fe40008000f00 */
[----:B------:R-:W-:Y:S02]  /*02b0*/  MOV R10, R8 ;  /* 0x00000008000a7202 */ /* 0x000fe40000000f00 */
[----:B------:R-:W-:-:S03]  /*02c0*/  MOV R9, UR7 ;  /* 0x0000000700097c02 */ /* 0x000fc60008000f00 */
[----:B------:R-:W-:-:S05]  /*02d0*/  IMAD.WIDE R10, R3, 0x4, R10 ;  /* 0x00000004030a7825 */ /* 0x000fca00078e020a */
[----:B------:R-:W2:Y:S01]  /*02e0*/  LDG.E R0, desc[UR10][R10.64+-0x20] ;  /* 0xffffe00a0a007981 */ /* 0x000ea2000c1e1900 */
[----:B------:R-:W0:Y:S01]  /*02f0*/  MUFU.RCP R7, R6 ;  /* 0x0000000600077308 */ /* 0x000e220000001000 */
[----:B------:R-:W-:Y:S01]  /*0300*/  BSSY.RECONVERGENT B2, `(.L_x_4) ;  /* 0x000000c000027945 */ /* 0x000fe20003800200 */
[----:B0-----:R-:W-:-:S04]  /*0310*/  FFMA R2, R7, -R6, 1 ;  /* 0x3f80000007027423 */ /* 0x001fc80000000806 */
[----:B------:R-:W-:Y:S02]  /*0320*/  FFMA R7, R7, R2, R7 ;  /* 0x0000000207077223 */ /* 0x000fe40000000007 */
[----:B--2---:R-:W0:Y:S02]  /*0330*/  FCHK P0, R0, R6 ;  /* 0x0000000600007302 */ /* 0x004e240000000000 */
[----:B------:R-:W-:-:S04]  /*0340*/  FFMA R9, R0, R7, RZ ;  /* 0x0000000700097223 */ /* 0x000fc800000000ff */
[----:B------:R-:W-:-:S04]  /*0350*/  FFMA R2, R9, -R6, R0 ;  /* 0x8000000609027223 */ /* 0x000fc80000000000 */
[----:B------:R-:W-:Y:S01]  /*0360*/  FFMA R7, R7, R2, R9 ;  /* 0x0000000207077223 */ /* 0x000fe20000000009 */
[----:B0-----:R-:W-:Y:S06]  /*0370*/  @!P0 BRA `(.L_x_5) ;  /* 0x0000000000108947 */ /* 0x001fec0003800000 */
[----:B------:R-:W-:Y:S02]  /*0380*/  MOV R16, R6 ;  /* 0x0000000600107202 */ /* 0x000fe40000000f00 */
[----:B------:R-:W-:-:S07]  /*0390*/  MOV R2, 0x3b0 ;  /* 0x000003b000027802 */ /* 0x000fce0000000f00 */
[----:B------:R-:W-:Y:S05]  /*03a0*/  CALL.REL.NOINC `($__internal_1_$__cuda_sm3x_div_rn_noftz_f32_slowpath) ;  /* 0x0000005000e47944 */ /* 0x000fea0003c00000 */
[----:B------:R-:W-:-:S07]  /*03b0*/  MOV R7, R0 ;  /* 0x0000000000077202 */ /* 0x000fce0000000f00 */
.L_x_5:
[----:B------:R-:W-:Y:S05]  /*03c0*/  BSYNC.RECONVERGENT B2 ;  /* 0x0000000000027941 */ /* 0x000fea0003800200 */
.L_x_4:
[----:B------:R-:W2:Y:S01]  /*03d0*/  LDG.E R8, desc[UR10][R10.64+-0x1c] ;  /* 0xffffe40a0a087981 */ /* 0x000ea2000c1e1900 */
[----:B------:R-:W0:Y:S01]  /*03e0*/  MUFU.RCP R9, R6 ;  /* 0x0000000600097308 */ /* 0x000e220000001000 */
[----:B------:R-:W-:Y:S02]  /*03f0*/  BSSY.RECONVERGENT B2, `(.L_x_6) ;  /* 0x000000e000027945 */ /* 0x000fe40003800200 */
[----:B------:R1:W-:Y:S01]  /*0400*/  STG.E desc[UR10][R10.64+-0x20], R7 ;  /* 0xffffe0070a007986 */ /* 0x0003e2000c10190a */
[----:B0-----:R-:W-:-:S04]  /*0410*/  FFMA R0, R9, -R6, 1 ;  /* 0x3f80000009007423 */ /* 0x001fc80000000806 */
[----:B------:R-:W-:Y:S01]  /*0420*/  FFMA R0, R9, R0, R9 ;  /* 0x0000000009007223 */ /* 0x000fe20000000009 */
[----:B--2---:R-:W0:Y:S03]  /*0430*/  FCHK P0, R8, R6 ;  /* 0x0000000608007302 */ /* 0x004e260000000000 */
[----:B------:R-:W-:-:S04]  /*0440*/  FFMA R9, R0, R8, RZ ;  /* 0x0000000800097223 */ /* 0x000fc800000000ff */
[----:B------:R-:W-:-:S04]  /*0450*/  FFMA R2, R9, -R6, R8 ;  /* 0x8000000609027223 */ /* 0x000fc80000000008 */
[----:B------:R-:W-:Y:S01]  /*0460*/  FFMA R9, R0, R2, R9 ;  /* 0x0000000200097223 */ /* 0x000fe20000000009 */
[----:B01----:R-:W-:Y:S06]  /*0470*/  @!P0 BRA `(.L_x_7) ;  /* 0x0000000000148947 */ /* 0x003fec0003800000 */
[----:B------:R-:W-:Y:S02]  /*0480*/  MOV R0, R8 ;  /* 0x0000000800007202 */ /* 0x000fe40000000f00 */
[----:B------:R-:W-:Y:S02]  /*0490*/  MOV R16, R6 ;  /* 0x0000000600107202 */ /* 0x000fe40000000f00 */
[----:B------:R-:W-:-:S07]  /*04a0*/  MOV R2, 0x4c0 ;  /* 0x000004c000027802 */ /* 0x000fce0000000f00 */
[----:B------:R-:W-:Y:S05]  /*04b0*/  CALL.REL.NOINC `($__internal_1_$__cuda_sm3x_div_rn_noftz_f32_slowpath) ;  /* 0x0000005000a07944 */ /* 0x000fea0003c00000 */
[----:B------:R-:W-:-:S07]  /*04c0*/  MOV R9, R0 ;  /* 0x0000000000097202 */ /* 0x000fce0000000f00 */
.L_x_7:
[----:B------:R-:W-:Y:S05]  /*04d0*/  BSYNC.RECONVERGENT B2 ;  /* 0x0000000000027941 */ /* 0x000fea0003800200 */
.L_x_6:
        /* <DEDUP_REMOVED lines=16> */
.L_x_9:
[----:B------:R-:W-:Y:S05]  /*05e0*/  BSYNC.RECONVERGENT B2 ;  /* 0x0000000000027941 */ /* 0x000fea0003800200 */
.L_x_8:
        /* <DEDUP_REMOVED lines=16> */
.L_x_11:
[----:B------:R-:W-:Y:S05]  /*06f0*/  BSYNC.RECONVERGENT B2 ;  /* 0x0000000000027941 */ /* 0x000fea0003800200 */
.L_x_10:
        /* <DEDUP_REMOVED lines=16> */
.L_x_13:
[----:B------:R-:W-:Y:S05]  /*0800*/  BSYNC.RECONVERGENT B2 ;  /* 0x0000000000027941 */ /* 0x000fea0003800200 */
.L_x_12:
        /* <DEDUP_REMOVED lines=16> */
.L_x_15:
[----:B------:R-:W-:Y:S05]  /*0910*/  BSYNC.RECONVERGENT B2 ;  /* 0x0000000000027941 */ /* 0x000fea0003800200 */
.L_x_14:
        /* <DEDUP_REMOVED lines=16> */
.L_x_17:
[----:B------:R-:W-:Y:S05]  /*0a20*/  BSYNC.RECONVERGENT B2 ;  /* 0x0000000000027941 */ /* 0x000fea0003800200 */
.L_x_16:
        /* <DEDUP_REMOVED lines=16> */
.L_x_19:
[----:B------:R-:W-:Y:S05]  /*0b30*/  BSYNC.RECONVERGENT B2 ;  /* 0x0000000000027941 */ /* 0x000fea0003800200 */
.L_x_18:
        /* <DEDUP_REMOVED lines=16> */
.L_x_21:
[----:B------:R-:W-:Y:S05]  /*0c40*/  BSYNC.RECONVERGENT B2 ;  /* 0x0000000000027941 */ /* 0x000fea0003800200 */
.L_x_20:
        /* <DEDUP_REMOVED lines=16> */
.L_x_23:
[----:B------:R-:W-:Y:S05]  /*0d50*/  BSYNC.RECONVERGENT B2 ;  /* 0x0000000000027941 */ /* 0x000fea0003800200 */
.L_x_22:
        /* <DEDUP_REMOVED lines=16> */
.L_x_25:
[----:B------:R-:W-:Y:S05]  /*0e60*/  BSYNC.RECONVERGENT B2 ;  /* 0x0000000000027941 */ /* 0x000fea0003800200 */
.L_x_24:
        /* <DEDUP_REMOVED lines=16> */
.L_x_27:
[----:B------:R-:W-:Y:S05]  /*0f70*/  BSYNC.RECONVERGENT B2 ;  /* 0x0000000000027941 */ /* 0x000fea0003800200 */
.L_x_26:
        /* <DEDUP_REMOVED lines=16> */
.L_x_29:
[----:B------:R-:W-:Y:S05]  /*1080*/  BSYNC.RECONVERGENT B2 ;  /* 0x0000000000027941 */ /* 0x000fea0003800200 */
.L_x_28:
        /* <DEDUP_REMOVED lines=16> */
.L_x_31:
[----:B------:R-:W-:Y:S05]  /*1190*/  BSYNC.RECONVERGENT B2 ;  /* 0x0000000000027941 */ /* 0x000fea0003800200 */
.L_x_30:
        /* <DEDUP_REMOVED lines=16> */
.L_x_33:
[----:B------:R-:W-:Y:S05]  /*12a0*/  BSYNC.RECONVERGENT B2 ;  /* 0x0000000000027941 */ /* 0x000fea0003800200 */
.L_x_32:
        /* <DEDUP_REMOVED lines=15> */
.L_x_35:
[----:B------:R-:W-:Y:S05]  /*13a0*/  BSYNC.RECONVERGENT B2 ;  /* 0x0000000000027941 */ /* 0x000fea0003800200 */
.L_x_34:
[----:B------:R0:W-:Y:S01]  /*13b0*/  STG.E desc[UR10][R10.64+0x1c], R0 ;  /* 0x00001c000a007986 */ /* 0x0001e2000c10190a */
[----:B------:R-:W-:Y:S01]  /*13c0*/  UIADD3 UR8, UPT, UPT, UR8, 0x10, URZ ;  /* 0x0000001008087890 */ /* 0x000fe2000fffe0ff */
[----:B------:R-:W-:-:S03]  /*13d0*/  IADD3 R3, PT, PT, R3, 0x10, RZ ;  /* 0x0000001003037810 */ /* 0x000fc60007ffe0ff */
[----:B------:R-:W-:-:S09]  /*13e0*/  UISETP.NE.AND UP0, UPT, UR8, URZ, UPT ;  /* 0x000000ff0800728c */ /* 0x000fd2000bf05270 */
[----:B0-----:R-:W-:Y:S05]  /*13f0*/  BRA.U UP0, `(.L_x_36) ;  /* 0xffffffed00a47547 */ /* 0x001fea000b83ffff */
.L_x_3:
[----:B------:R-:W-:-:S09]  /*1400*/  UISETP.NE.AND UP0, UPT, UR12, URZ, UPT ;  /* 0x000000ff0c00728c */ /* 0x000fd2000bf05270 */
[----:B------:R-:W-:Y:S05]  /*1410*/  BRA.U !UP0, `(.L_x_37) ;  /* 0x0000000d08d87547 */ /* 0x000fea000b800000 */
[----:B------:R-:W0:Y:S01]  /*1420*/  LDCU UR5, c[0x0][0x394] ;  /* 0x00007280ff0577ac */ /* 0x000e220008000800 */
[----:B------:R-:W-:Y:S02]  /*1430*/  UISETP.GE.U32.AND UP0, UPT, UR12, 0x8, UPT ;  /* 0x000000080c00788c */ /* 0x000fe4000bf06070 */
[----:B0-----:R-:W-:-:S07]  /*1440*/  ULOP3.LUT UR5, UR5, 0x7, URZ, 0xc0, !UPT ;  /* 0x0000000705057892 */ /* 0x001fce000f8ec0ff */
[----:B------:R-:W-:Y:S05]  /*1450*/  BRA.U !UP0, `(.L_x_38) ;  /* 0x00000009082c7547 */ /* 0x000fea000b800000 */
[----:B------:R-:W0:Y:S01]  /*1460*/  LDC.64 R10, c[0x0][0x388] ;  /* 0x0000e200ff0a7b82 */ /* 0x000e220000000a00 */
[----:B------:R-:W-:-:S05]  /*1470*/  IADD3 R3, PT, PT, R4, UR4, RZ ;  /* 0x0000000404037c10 */ /* 0x000fca000fffe0ff */
[----:B0-----:R-:W-:-:S05]  /*1480*/  IMAD.WIDE R10, R3, 0x4, R10 ;  /* 0x00000004030a7825 */ /* 0x001fca00078e020a */
        /* <DEDUP_REMOVED lines=11> */
[----:B------:R-:W-:Y:S02]  /*1540*/  MOV R16, R6 ;  /* 0x0000000600107202 */ /* 0x000fe40000000f00 */
[----:B------:R-:W-:-:S07]  /*1550*/  MOV R2, 0x1570 ;  /* 0x0000157000027802 */ /* 0x000fce0000000f00 */
[----:B------:R-:W-:Y:S05]  /*1560*/  CALL.REL.NOINC `($__internal_1_$__cuda_sm3x_div_rn_noftz_f32_slowpath) ;  /* 0x0000004000747944 */ /* 0x000fea0003c00000 */
[----:B------:R-:W-:-:S07]  /*1570*/  MOV R3, R0 ;  /* 0x0000000000037202 */ /* 0x000fce0000000f00 */
.L_x_40:
[----:B------:R-:W-:Y:S05]  /*1580*/  BSYNC.RECONVERGENT B2 ;  /* 0x0000000000027941 */ /* 0x000fea0003800200 */
.L_x_39:
        /* <DEDUP_REMOVED lines=16> */
.L_x_42:
[----:B------:R-:W-:Y:S05]  /*1690*/  BSYNC.RECONVERGENT B2 ;  /* 0x0000000000027941 */ /* 0x000fea0003800200 */
.L_x_41:
        /* <DEDUP_REMOVED lines=16> */
.L_x_44:
[----:B------:R-:W-:Y:S05]  /*17a0*/  BSYNC.RECONVERGENT B2 ;  /* 0x0000000000027941 */ /* 0x000fea0003800200 */
.L_x_43:
        /* <DEDUP_REMOVED lines=16> */
.L_x_46:
[----:B------:R-:W-:Y:S05]  /*18b0*/  BSYNC.RECONVERGENT B2 ;  /* 0x0000000000027941 */ /* 0x000fea0003800200 */
.L_x_45:
        /* <DEDUP_REMOVED lines=16> */
.L_x_48:
[----:B------:R-:W-:Y:S05]  /*19c0*/  BSYNC.RECONVERGENT B2 ;  /* 0x0000000000027941 */ /* 0x000fea0003800200 */
.L_x_47:
        /* <DEDUP_REMOVED lines=16> */
.L_x_50:
[----:B------:R-:W-:Y:S05]  /*1ad0*/  BSYNC.RECONVERGENT B2 ;  /* 0x0000000000027941 */ /* 0x000fea0003800200 */
.L_x_49:
        /* <DEDUP_REMOVED lines=16> */
.L_x_52:
[----:B------:R-:W-:Y:S05]  /*1be0*/  BSYNC.RECONVERGENT B2 ;  /* 0x0000000000027941 */ /* 0x000fea0003800200 */
.L_x_51:
        /* <DEDUP_REMOVED lines=15> */
.L_x_54:
[----:B------:R-:W-:Y:S05]  /*1ce0*/  BSYNC.RECONVERGENT B2 ;  /* 0x0000000000027941 */ /* 0x000fea0003800200 */
.L_x_53:
[----:B------:R0:W-:Y:S01]  /*1cf0*/  STG.E desc[UR10][R10.64+0x1c], R0 ;  /* 0x00001c000a007986 */ /* 0x0001e2000c10190a */
[----:B------:R-:W-:-:S12]  /*1d00*/  UIADD3 UR4, UPT, UPT, UR4, 0x8, URZ ;  /* 0x0000000804047890 */ /* 0x000fd8000fffe0ff */
.L_x_38:
[----:B------:R-:W-:-:S09]  /*1d10*/  UISETP.NE.AND UP0, UPT, UR5, URZ, UPT ;  /* 0x000000ff0500728c */ /* 0x000fd2000bf05270 */
[----:B------:R-:W-:Y:S05]  /*1d20*/  BRA.U !UP0, `(.L_x_37) ;  /* 0x0000000508947547 */ /* 0x000fea000b800000 */
[----:B------:R-:W1:Y:S01]  /*1d30*/  LDCU UR6, c[0x0][0x394] ;  /* 0x00007280ff0677ac */ /* 0x000e620008000800 */
[----:B------:R-:W-:Y:S02]  /*1d40*/  UISETP.GE.U32.AND UP0, UPT, UR5, 0x4, UPT ;  /* 0x000000040500788c */ /* 0x000fe4000bf06070 */
[----:B-1----:R-:W-:-:S07]  /*1d50*/  ULOP3.LUT UR6, UR6, 0x3, URZ, 0xc0, !UPT ;  /* 0x0000000306067892 */ /* 0x002fce000f8ec0ff */
[----:B------:R-:W-:Y:S05]  /*1d60*/  BRA.U !UP0, `(.L_x_55) ;  /* 0x00000005081c7547 */ /* 0x000fea000b800000 */
[----:B0-----:R-:W0:Y:S01]  /*1d70*/  LDC.64 R10, c[0x0][0x388] ;  /* 0x0000e200ff0a7b82 */ /* 0x001e220000000a00 */
        /* <DEDUP_REMOVED lines=17> */
.L_x_57:
[----:B------:R-:W-:Y:S05]  /*1e90*/  BSYNC.RECONVERGENT B2 ;  /* 0x0000000000027941 */ /* 0x000fea0003800200 */
.L_x_56:
        /* <DEDUP_REMOVED lines=16> */
.L_x_59:
[----:B------:R-:W-:Y:S05]  /*1fa0*/  BSYNC.RECONVERGENT B2 ;  /* 0x0000000000027941 */ /* 0x000fea0003800200 */
.L_x_58:
        /* <DEDUP_REMOVED lines=16> */
.L_x_61:
[----:B------:R-:W-:Y:S05]  /*20b0*/  BSYNC.RECONVERGENT B2 ;  /* 0x0000000000027941 */ /* 0x000fea0003800200 */
.L_x_60:
        /* <DEDUP_REMOVED lines=15> */
.L_x_63:
[----:B------:R-:W-:Y:S05]  /*21b0*/  BSYNC.RECONVERGENT B2 ;  /* 0x0000000000027941 */ /* 0x000fea0003800200 */
.L_x_62:
[----:B------:R1:W-:Y:S01]  /*21c0*/  STG.E desc[UR10][R10.64+0xc], R0 ;  /* 0x00000c000a007986 */ /* 0x0003e2000c10190a */
[----:B------:R-:W-:-:S12]  /*21d0*/  UIADD3 UR4, UPT, UPT, UR4, 0x4, URZ ;  /* 0x0000000404047890 */ /* 0x000fd8000fffe0ff */
.L_x_55:
[----:B------:R-:W-:-:S09]  /*21e0*/  UISETP.NE.AND UP0, UPT, UR6, URZ, UPT ;  /* 0x000000ff0600728c */ /* 0x000fd2000bf05270 */
[----:B------:R-:W-:Y:S05]  /*21f0*/  BRA.U !UP0, `(.L_x_37) ;  /* 0x0000000108607547 */ /* 0x000fea000b800000 */
[----:B01----:R-:W0:Y:S01]  /*2200*/  LDC.64 R10, c[0x0][0x388] ;  /* 0x0000e200ff0a7b82 */ /* 0x003e220000000a00 */
[----:B------:R-:W-:Y:S01]  /*2210*/  IADD3 R3, PT, PT, R4, UR4, RZ ;  /* 0x0000000404037c10 */ /* 0x000fe2000fffe0ff */
[----:B------:R-:W-:-:S12]  /*2220*/  UIADD3 UR6, UPT, UPT, -UR6, URZ, URZ ;  /* 0x000000ff06067290 */ /* 0x000fd8000fffe1ff */
.L_x_66:
[----:B0-2---:R-:W-:-:S05]  /*2230*/  IMAD.WIDE R14, R3, 0x4, R10 ;  /* 0x00000004030e7825 */ /* 0x005fca00078e020a */
[----:B------:R-:W2:Y:S01]  /*2240*/  LDG.E R8, desc[UR10][R14.64] ;  /* 0x0000000a0e087981 */ /* 0x000ea2000c1e1900 */
[----:B------:R-:W0:Y:S01]  /*2250*/  MUFU.RCP R7, R6 ;  /* 0x0000000600077308 */ /* 0x000e220000001000 */
[----:B------:R-:W-:Y:S01]  /*2260*/  UIADD3 UR6, UPT, UPT, UR6, 0x1, URZ ;  /* 0x0000000106067890 */ /* 0x000fe2000fffe0ff */
[----:B------:R-:W-:Y:S03]  /*2270*/  BSSY.RECONVERGENT B2, `(.L_x_64) ;  /* 0x000000d000027945 */ /* 0x000fe60003800200 */
[----:B------:R-:W-:Y:S01]  /*2280*/  UISETP.NE.AND UP0, UPT, UR6, URZ, UPT ;  /* 0x000000ff0600728c */ /* 0x000fe2000bf05270 */
[----:B0-----:R-:W-:-:S04]  /*2290*/  FFMA R0, R7, -R6, 1 ;  /* 0x3f80000007007423 */ /* 0x001fc80000000806 */
[----:B------:R-:W-:Y:S01]  /*22a0*/  FFMA R0, R7, R0, R7 ;  /* 0x0000000007007223 */ /* 0x000fe20000000007 */
[----:B--2---:R-:W0:Y:S03]  /*22b0*/  FCHK P0, R8, R6 ;  /* 0x0000000608007302 */ /* 0x004e260000000000 */
        /* <DEDUP_REMOVED lines=8> */
.L_x_65:
[----:B------:R-:W-:Y:S05]  /*2340*/  BSYNC.RECONVERGENT B2 ;  /* 0x0000000000027941 */ /* 0x000fea0003800200 */
.L_x_64:
[----:B------:R2:W-:Y:S01]  /*2350*/  STG.E desc[UR10][R14.64], R0 ;  /* 0x000000000e007986 */ /* 0x0005e2000c10190a */
[----:B------:R-:W-:Y:S01]  /*2360*/  IADD3 R3, PT, PT, R3, 0x1, RZ ;  /* 0x0000000103037810 */ /* 0x000fe20007ffe0ff */
[----:B------:R-:W-:Y:S06]  /*2370*/  BRA.U UP0, `(.L_x_66) ;  /* 0xfffffffd00ac7547 */ /* 0x000fec000b83ffff */
.L_x_37:
[----:B------:R-:W3:Y:S01]  /*2380*/  LDCU UR5, c[0x0][0x394] ;  /* 0x00007280ff0577ac */ /* 0x000ee20008000800 */
[----:B------:R-:W-:Y:S01]  /*2390*/  HFMA2 R3, -RZ, RZ, 0, 0 ;  /* 0x00000000ff037431 */ /* 0x000fe200000001ff */
[----:B------:R-:W-:Y:S01]  /*23a0*/  UISETP.NE.AND UP0, UPT, UR12, URZ, UPT ;  /* 0x000000ff0c00728c */ /* 0x000fe2000bf05270 */
[----:B------:R-:W-:Y:S01]  /*23b0*/  UMOV UR4, URZ ;  /* 0x000000ff00047c82 */ /* 0x000fe20008000000 */
[----:B---3--:R-:W-:-:S09]  /*23c0*/  UISETP.GE.U32.AND UP1, UPT, UR5, 0x10, UPT ;  /* 0x000000100500788c */ /* 0x008fd2000bf26070 */
[----:B------:R-:W-:Y:S05]  /*23d0*/  BRA.U !UP1, `(.L_x_67) ;  /* 0x0000000109f87547 */ /* 0x000fea000b800000 */
[----:B------:R-:W3:Y:S01]  /*23e0*/  LDCU.64 UR6, c[0x0][0x388] ;  /* 0x00007100ff0677ac */ /* 0x000ee20008000a00 */
[----:B------:R-:W-:Y:S02]  /*23f0*/  MOV R3, RZ ;  /* 0x000000ff00037202 */ /* 0x000fe40000000f00 */
[----:B012---:R-:W-:Y:S01]  /*2400*/  MOV R0, R4 ;  /* 0x0000000400007202 */ /* 0x007fe20000000f00 */
[----:B------:R-:W-:-:S04]  /*2410*/  ULOP3.LUT UR4, UR5, 0x7ffffff0, URZ, 0xc0, !UPT ;  /* 0x7ffffff005047892 */ /* 0x000fc8000f8ec0ff */
[----:B------:R-:W-:Y:S02]  /*2420*/  UIADD3 UR8, UPT, UPT, -UR4, URZ, URZ ;  /* 0x000000ff04087290 */ /* 0x000fe4000fffe1ff */
[----:B---3--:R-:W-:-:S04]  /*2430*/  UIADD3 UR5, UP1, UPT, UR6, 0x20, URZ ;  /* 0x0000002006057890 */ /* 0x008fc8000ff3e0ff */
[----:B------:R-:W-:-:S12]  /*2440*/  UIADD3.X UR6, UPT, UPT, URZ, UR7, URZ, UP1, !UPT ;  /* 0x00000007ff067290 */ /* 0x000fd80008ffe4ff */
.L_x_68:
[----:B------:R-:W-:Y:S02]  /*2450*/  MOV R6, UR5 ;  /* 0x0000000500067c02 */ /* 0x000fe40008000f00 */
[----:B------:R-:W-:-:S03]  /*2460*/  MOV R7, UR6 ;  /* 0x0000000600077c02 */ /* 0x000fc60008000f00 */
[----:B------:R-:W-:-:S05]  /*2470*/  IMAD.WIDE R6, R0, 0x4, R6 ;  /* 0x0000000400067825 */ /* 0x000fca00078e0206 */
[----:B------:R-:W2:Y:S04]  /*2480*/  LDG.E R16, desc[UR10][R6.64+-0x20] ;  /* 0xffffe00a06107981 */ /* 0x000ea8000c1e1900 */
[----:B------:R-:W3:Y:S04]  /*2490*/  LDG.E R18, desc[UR10][R6.64+-0x1c] ;  /* 0xffffe40a06127981 */ /* 0x000ee8000c1e1900 */
[----:B------:R-:W4:Y:S04]  /*24a0*/  LDG.E R20, desc[UR10][R6.64+-0x18] ;  /* 0xffffe80a06147981 */ /* 0x000f28000c1e1900 */
[----:B------:R-:W5:Y:S04]  /*24b0*/  LDG.E R22, desc[UR10][R6.64+-0x14] ;  /* 0xffffec0a06167981 */ /* 0x000f68000c1e1900 */
        /* <DEDUP_REMOVED lines=11> */
[----:B------:R0:W5:Y:S01]  /*2570*/  LDG.E R14, desc[UR10][R6.64+0x1c] ;  /* 0x00001c0a060e7981 */ /* 0x000162000c1e1900 */
[----:B------:R-:W-:Y:S01]  /*2580*/  UIADD3 UR8, UPT, UPT, UR8, 0x10, URZ ;  /* 0x0000001008087890 */ /* 0x000fe2000fffe0ff */
[----:B------:R-:W-:-:S03]  /*2590*/  IADD3 R0, PT, PT, R0, 0x10, RZ ;  /* 0x0000001000007810 */ /* 0x000fc60007ffe0ff */
[----:B------:R-:W-:Y:S01]  /*25a0*/  UISETP.NE.AND UP1, UPT, UR8, URZ, UPT ;  /* 0x000000ff0800728c */ /* 0x000fe2000bf25270 */
[----:B--2---:R-:W-:-:S04]  /*25b0*/  FSETP.GEU.AND P0, PT, R3, R16, PT ;  /* 0x000000100300720b */ /* 0x004fc80003f0e000 */
[----:B------:R-:W-:-:S04]  /*25c0*/  FSEL R3, R16, R3, !P0 ;  /* 0x0000000310037208 */ /* 0x000fc80004000000 */
[----:B---3--:R-:W-:-:S04]  /*25d0*/  FSETP.GEU.AND P0, PT, R3, R18, PT ;  /* 0x000000120300720b */ /* 0x008fc80003f0e000 */
[----:B------:R-:W-:-:S04]  /*25e0*/  FSEL R3, R18, R3, !P0 ;  /* 0x0000000312037208 */ /* 0x000fc80004000000 */
[----:B----4-:R-:W-:-:S04]  /*25f0*/  FSETP.GEU.AND P0, PT, R3, R20, PT ;  /* 0x000000140300720b */ /* 0x010fc80003f0e000 */
[----:B------:R-:W-:-:S04]  /*2600*/  FSEL R3, R20, R3, !P0 ;  /* 0x0000000314037208 */ /* 0x000fc80004000000 */
[----:B-----5:R-:W-:-:S04]  /*2610*/  FSETP.GEU.AND P0, PT, R3, R22, PT ;  /* 0x000000160300720b */ /* 0x020fc80003f0e000 */
[----:B------:R-:W-:-:S04]  /*2620*/  FSEL R3, R22, R3, !P0 ;  /* 0x0000000316037208 */ /* 0x000fc80004000000 */
[----:B------:R-:W-:-:S04]  /*2630*/  FSETP.GEU.AND P0, PT, R3, R24, PT ;  /* 0x000000180300720b */ /* 0x000fc80003f0e000 */
[----:B------:R-:W-:-:S04]  /*2640*/  FSEL R3, R24, R3, !P0 ;  /* 0x0000000318037208 */ /* 0x000fc80004000000 */
[----:B------:R-:W-:-:S04]  /*2650*/  FSETP.GEU.AND P0, PT, R3, R26, PT ;  /* 0x0000001a0300720b */ /* 0x000fc80003f0e000 */
[----:B------:R-:W-:-:S04]  /*2660*/  FSEL R3, R26, R3, !P0 ;  /* 0x000000031a037208 */ /* 0x000fc80004000000 */
[----:B------:R-:W-:-:S04]  /*2670*/  FSETP.GEU.AND P0, PT, R3, R28, PT ;  /* 0x0000001c0300720b */ /* 0x000fc80003f0e000 */
[----:B------:R-:W-:-:S04]  /*2680*/  FSEL R3, R28, R3, !P0 ;  /* 0x000000031c037208 */ /* 0x000fc80004000000 */
[----:B------:R-:W-:-:S04]  /*2690*/  FSETP.GEU.AND P0, PT, R3, R15, PT ;  /* 0x0000000f0300720b */ /* 0x000fc80003f0e000 */
[----:B0-----:R-:W-:-:S04]  /*26a0*/  FSEL R6, R15, R3, !P0 ;  /* 0x000000030f067208 */ /* 0x001fc80004000000 */
[----:B------:R-:W-:-:S04]  /*26b0*/  FSETP.GEU.AND P0, PT, R6, R13, PT ;  /* 0x0000000d0600720b */ /* 0x000fc80003f0e000 */
        /* <DEDUP_REMOVED lines=14> */
[----:B------:R-:W-:Y:S01]  /*27a0*/  FSEL R3, R14, R3, !P0 ;  /* 0x000000030e037208 */ /* 0x000fe20004000000 */
[----:B------:R-:W-:Y:S08]  /*27b0*/  BRA.U UP1, `(.L_x_68) ;  /* 0xfffffffd01247547 */ /* 0x000ff0000b83ffff */
.L_x_67:
[----:B------:R-:W-:Y:S05]  /*27c0*/  BRA.U !UP0, `(.L_x_2) ;  /* 0x0000000508087547 */ /* 0x000fea000b800000 */
[----:B------:R-:W3:Y:S01]  /*27d0*/  LDCU UR5, c[0x0][0x394] ;  /* 0x00007280ff0577ac */ /* 0x000ee20008000800 */
[----:B------:R-:W-:Y:S02]  /*27e0*/  UISETP.GE.U32.AND UP0, UPT, UR12, 0x8, UPT ;  /* 0x000000080c00788c */ /* 0x000fe4000bf06070 */
[----:B---3--:R-:W-:-:S04]  /*27f0*/  ULOP3.LUT UR6, UR5, 0x7, URZ, 0xc0, !UPT ;  /* 0x0000000705067892 */ /* 0x008fc8000f8ec0ff */
[----:B------:R-:W-:-:S03]  /*2800*/  UISETP.NE.AND UP1, UPT, UR6, URZ, UPT ;  /* 0x000000ff0600728c */ /* 0x000fc6000bf25270 */
[----:B------:R-:W-:Y:S08]  /*2810*/  BRA.U !UP0, `(.L_x_69) ;  /* 0x0000000108707547 */ /* 0x000ff0000b800000 */
[----:B------:R-:W3:Y:S01]  /*2820*/  LDC.64 R6, c[0x0][0x388] ;  /* 0x0000e200ff067b82 */ /* 0x000ee20000000a00 */
[----:B------:R-:W-:-:S05]  /*2830*/  IADD3 R9, PT, PT, R4, UR4, RZ ;  /* 0x0000000404097c10 */ /* 0x000fca000fffe0ff */
[----:B---3--:R-:W-:-:S05]  /*2840*/  IMAD.WIDE R6, R9, 0x4, R6 ;  /* 0x0000000409067825 */ /* 0x008fca00078e0206 */
[----:B012---:R-:W2:Y:S04]  /*2850*/  LDG.E R0, desc[UR10][R6.64] ;  /* 0x0000000a06007981 */ /* 0x007ea8000c1e1900 */
[----:B------:R-:W3:Y:S04]  /*2860*/  LDG.E R9, desc[UR10][R6.64+0x4] ;  /* 0x0000040a06097981 */ /* 0x000ee8000c1e1900 */
[----:B------:R-:W4:Y:S04]  /*2870*/  LDG.E R11, desc[UR10][R6.64+0x8] ;  /* 0x0000080a060b7981 */ /* 0x000f28000c1e1900 */
[----:B------:R-:W5:Y:S04]  /*2880*/  LDG.E R13, desc[UR10][R6.64+0xc] ;  /* 0x00000c0a060d7981 */ /* 0x000f68000c1e1900 */
[----:B------:R-:W5:Y:S04]  /*2890*/  LDG.E R15, desc[UR10][R6.64+0x10] ;  /* 0x0000100a060f7981 */ /* 0x000f68000c1e1900 */
[----:B------:R-:W5:Y:S04]  /*28a0*/  LDG.E R17, desc[UR10][R6.64+0x14] ;  /* 0x0000140a06117981 */ /* 0x000f68000c1e1900 */
[----:B------:R-:W5:Y:S04]  /*28b0*/  LDG.E R19, desc[UR10][R6.64+0x18] ;  /* 0x0000180a06137981 */ /* 0x000f68000c1e1900 */
[----:B------:R-:W5:Y:S01]  /*28c0*/  LDG.E R21, desc[UR10][R6.64+0x1c] ;  /* 0x00001c0a06157981 */ /* 0x000f62000c1e1900 */
[----:B------:R-:W-:Y:S01]  /*28d0*/  UIADD3 UR4, UPT, UPT, UR4, 0x8, URZ ;  /* 0x0000000804047890 */ /* 0x000fe2000fffe0ff */
        /* <DEDUP_REMOVED lines=15> */
[----:B------:R-:W-:-:S09]  /*29d0*/  FSEL R3, R21, R0, !P0 ;  /* 0x0000000015037208 */ /* 0x000fd20004000000 */
.L_x_69:
[----:B------:R-:W-:Y:S05]  /*29e0*/  BRA.U !UP1, `(.L_x_2) ;  /* 0x0000000109807547 */ /* 0x000fea000b800000 */
[----:B------:R-:W-:Y:S02]  /*29f0*/  UISETP.GE.U32.AND UP0, UPT, UR6, 0x4, UPT ;  /* 0x000000040600788c */ /* 0x000fe4000bf06070 */
[----:B------:R-:W-:-:S04]  /*2a00*/  ULOP3.LUT UR5, UR5, 0x3, URZ, 0xc0, !UPT ;  /* 0x0000000305057892 */ /* 0x000fc8000f8ec0ff */
        /* <DEDUP_REMOVED lines=17> */
[----:B------:R-:W-:-:S09]  /*2b20*/  FSEL R3, R13, R0, !P0 ;  /* 0x000000000d037208 */ /* 0x000fd20004000000 */
.L_x_70:
[----:B------:R-:W-:Y:S05]  /*2b30*/  BRA.U !UP1, `(.L_x_2) ;  /* 0x00000001092c7547 */ /* 0x000fea000b800000 */
[----:B------:R-:W3:Y:S01]  /*2b40*/  LDC.64 R8, c[0x0][0x388] ;  /* 0x0000e200ff087b82 */ /* 0x000ee20000000a00 */
[----:B01----:R-:W-:Y:S01]  /*2b50*/  IADD3 R11, PT, PT, R4, UR4, RZ ;  /* 0x00000004040b7c10 */ /* 0x003fe2000fffe0ff */
[----:B------:R-:W-:-:S12]  /*2b60*/  UIADD3 UR5, UPT, UPT, -UR5, URZ, URZ ;  /* 0x000000ff05057290 */ /* 0x000fd8000fffe1ff */
.L_x_71:
[----:B---3--:R-:W-:-:S06]  /*2b70*/  IMAD.WIDE R6, R11, 0x4, R8 ;  /* 0x000000040b067825 */ /* 0x008fcc00078e0208 */
[----:B------:R-:W3:Y:S01]  /*2b80*/  LDG.E R6, desc[UR10][R6.64] ;  /* 0x0000000a06067981 */ /* 0x000ee2000c1e1900 */
[----:B------:R-:W-:Y:S01]  /*2b90*/  UIADD3 UR5, UPT, UPT, UR5, 0x1, URZ ;  /* 0x0000000105057890 */ /* 0x000fe2000fffe0ff */
[----:B------:R-:W-:-:S03]  /*2ba0*/  IADD3 R11, PT, PT, R11, 0x1, RZ ;  /* 0x000000010b0b7810 */ /* 0x000fc60007ffe0ff */
[----:B------:R-:W-:Y:S01]  /*2bb0*/  UISETP.NE.AND UP0, UPT, UR5, URZ, UPT ;  /* 0x000000ff0500728c */ /* 0x000fe2000bf05270 */
[----:B---3--:R-:W-:-:S04]  /*2bc0*/  FSETP.GEU.AND P0, PT, R3, R6, PT ;  /* 0x000000060300720b */ /* 0x008fc80003f0e000 */
[----:B------:R-:W-:-:S04]  /*2bd0*/  FSEL R3, R6, R3, !P0 ;  /* 0x0000000306037208 */ /* 0x000fc80004000000 */
[----:B------:R-:W-:Y:S05]  /*2be0*/  BRA.U UP0, `(.L_x_71) ;  /* 0xfffffffd00e07547 */ /* 0x000fea000b83ffff */
.L_x_2:
[----:B------:R-:W3:Y:S01]  /*2bf0*/  LDCU UR5, c[0x0][0x394] ;  /* 0x00007280ff0577ac */ /* 0x000ee20008000800 */
[----:B------:R-:W-:Y:S01]  /*2c00*/  MOV R4, RZ ;  /* 0x000000ff00047202 */ /* 0x000fe20000000f00 */
[----:B---3--:R-:W-:-:S09]  /*2c10*/  UISETP.GE.AND UP0, UPT, UR5, 0x1, UPT ;  /* 0x000000010500788c */ /* 0x008fd2000bf06270 */
[----:B------:R-:W-:Y:S05]  /*2c20*/  BRA.U !UP0, `(.L_x_72) ;  /* 0x0000000d08287547 */ /* 0x000fea000b800000 */
[----:B------:R-:W-:Y:S01]  /*2c30*/  UISETP.GE.U32.AND UP1, UPT, UR5, 0x8, UPT ;  /* 0x000000080500788c */ /* 0x000fe2000bf26070 */
[----:B------:R-:W-:Y:S01]  /*2c40*/  HFMA2 R4, -RZ, RZ, 0, 0 ;  /* 0x00000000ff047431 */ /* 0x000fe200000001ff */
[----:B------:R-:W-:Y:S02]  /*2c50*/  ULOP3.LUT UR9, UR5, 0x7, URZ, 0xc0, !UPT ;  /* 0x0000000705097892 */ /* 0x000fe4000f8ec0ff */
[----:B012---:R-:W-:Y:S01]  /*2c60*/  IMAD R0, R5, UR5, RZ ;  /* 0x0000000505007c24 */ /* 0x007fe2000f8e02ff */
[----:B------:R-:W-:Y:S01]  /*2c70*/  UMOV UR4, URZ ;  /* 0x000000ff00047c82 */ /* 0x000fe20008000000 */
[----:B------:R-:W-:-:S03]  /*2c80*/  UISETP.NE.AND UP0, UPT, UR9, URZ, UPT ;  /* 0x000000ff0900728c */ /* 0x000fc6000bf05270 */
[----:B------:R-:W-:Y:S08]  /*2c90*/  BRA.U !UP1, `(.L_x_73) ;  /* 0x0000000509807547 */ /* 0x000ff0000b800000 */
[----:B------:R-:W0:Y:S01]  /*2ca0*/  LDCU.64 UR6, c[0x0][0x388] ;  /* 0x00007100ff0677ac */ /* 0x000e220008000a00 */
[----:B------:R-:W-:Y:S02]  /*2cb0*/  MOV R4, RZ ;  /* 0x000000ff00047202 */ /* 0x000fe40000000f00 */
[----:B------:R-:W-:Y:S01]  /*2cc0*/  MOV R2, R0 ;  /* 0x0000000000027202 */ /* 0x000fe20000000f00 */
[----:B------:R-:W-:-:S04]  /*2cd0*/  ULOP3.LUT UR4, UR5, 0x7ffffff8, URZ, 0xc0, !UPT ;  /* 0x7ffffff805047892 */ /* 0x000fc8000f8ec0ff */
[----:B------:R-:W-:Y:S02]  /*2ce0*/  UIADD3 UR8, UPT, UPT, -UR4, URZ, URZ ;  /* 0x000000ff04087290 */ /* 0x000fe4000fffe1ff */
[----:B0-----:R-:W-:-:S04]  /*2cf0*/  UIADD3 UR5, UP1, UPT, UR6, 0x10, URZ ;  /* 0x0000001006057890 */ /* 0x001fc8000ff3e0ff */
[----:B------:R-:W-:-:S12]  /*2d00*/  UIADD3.X UR6, UPT, UPT, URZ, UR7, URZ, UP1, !UPT ;  /* 0x00000007ff067290 */ /* 0x000fd80008ffe4ff */
.L_x_74:
        /* <DEDUP_REMOVED lines=10> */
[----:B------:R0:W5:Y:S01]  /*2db0*/  LDG.E R14, desc[UR10][R20.64+0xc] ;  /* 0x00000c0a140e7981 */ /* 0x000162000c1e1900 */
[----:B------:R-:W-:Y:S01]  /*2dc0*/  HFMA2 R10, -RZ, RZ, 3.7421875, 0 ;  /* 0x437c0000ff0a7431 */ /* 0x000fe200000001ff */
[----:B------:R-:W-:Y:S01]  /*2dd0*/  MOV R8, 0x3bbb989d ;  /* 0x3bbb989d00087802 */ /* 0x000fe20000000f00 */
[----:B------:R-:W-:Y:S01]  /*2de0*/  UIADD3 UR8, UPT, UPT, UR8, 0x8, URZ ;  /* 0x0000000808087890 */ /* 0x000fe2000fffe0ff */
[----:B------:R-:W-:-:S03]  /*2df0*/  IADD3 R2, PT, PT, R2, 0x8, RZ ;  /* 0x0000000802027810 */ /* 0x000fc60007ffe0ff */
[----:B------:R-:W-:Y:S01]  /*2e00*/  UISETP.NE.AND UP1, UPT, UR8, URZ, UPT ;  /* 0x000000ff0800728c */ /* 0x000fe2000bf25270 */
[----:B--2---:R-:W-:-:S04]  /*2e10*/  FADD R7, R6, -R3 ;  /* 0x8000000306077221 */ /* 0x004fc80000000000 */
[----:B------:R-:W-:Y:S01]  /*2e20*/  FFMA.SAT R9, R7, R8, 0.5 ;  /* 0x3f00000007097423 */ /* 0x000fe20000002008 */
[----:B---3--:R-:W-:-:S03]  /*2e30*/  FADD R13, R22, -R3 ;  /* 0x80000003160d7221 */ /* 0x008fc60000000000 */
[----:B------:R-:W-:Y:S01]  /*2e40*/  FFMA.RM R9, R9, R10, 12582913 ;  /* 0x4b40000109097423 */ /* 0x000fe2000000400a */
[--C-:B----4-:R-:W-:Y:S01]  /*2e50*/  FADD R15, R24, -R3.reuse ;  /* 0x80000003180f7221 */ /* 0x110fe20000000000 */
[-C--:B------:R-:W-:Y:S02]  /*2e60*/  FFMA.SAT R11, R13, R8.reuse, 0.5 ;  /* 0x3f0000000d0b7423 */ /* 0x080fe40000002008 */
[----:B------:R-:W-:Y:S01]  /*2e70*/  FADD R22, R9, -12583039 ;  /* 0xcb40007f09167421 */ /* 0x000fe20000000000 */
[----:B------:R-:W-:Y:S01]  /*2e80*/  FFMA.SAT R17, R15, R8, 0.5 ;  /* 0x3f0000000f117423 */ /* 0x000fe20000002008 */
[-C--:B------:R-:W-:Y:S01]  /*2e90*/  FFMA.RM R6, R11, R10.reuse, 12582913 ;  /* 0x4b4000010b067423 */ /* 0x080fe2000000400a */
[--C-:B-----5:R-:W-:Y:S01]  /*2ea0*/  FADD R19, R26, -R3.reuse ;  /* 0x800000031a137221 */ /* 0x120fe20000000000 */
[----:B------:R-:W-:Y:S01]  /*2eb0*/  FFMA R22, R7, 1.4426950216293334961, -R22 ;  /* 0x3fb8aa3b07167823 */ /* 0x000fe20000000816 */
[--C-:B0-----:R-:W-:Y:S01]  /*2ec0*/  FADD R21, R12, -R3.reuse ;  /* 0x800000030c157221 */ /* 0x101fe20000000000 */
[----:B------:R-:W-:Y:S01]  /*2ed0*/  FADD R20, R6, -12583039 ;  /* 0xcb40007f06147421 */ /* 0x000fe20000000000 */
[----:B------:R-:W-:Y:S01]  /*2ee0*/  SHF.L.U32 R9, R9, 0x17, RZ ;  /* 0x0000001709097819 */ /* 0x000fe200000006ff */
[----:B------:R-:W-:Y:S01]  /*2ef0*/  FFMA R11, R7, 1.925963033500011079e-08, R22 ;  /* 0x32a57060070b7823 */ /* 0x000fe20000000016 */
[----:B------:R-:W-:Y:S01]  /*2f00*/  FFMA.RM R7, R17, R10, 12582913 ;  /* 0x4b40000111077423 */ /* 0x000fe2000000400a */
[-C--:B------:R-:W-:Y:S01]  /*2f10*/  FFMA.SAT R17, R19, R8.reuse, 0.5 ;  /* 0x3f00000013117423 */ /* 0x080fe20000002008 */
[----:B------:R-:W-:Y:S01]  /*2f20*/  FFMA.SAT R25, R21, R8, 0.5 ;  /* 0x3f00000015197423 */ /* 0x000fe20000002008 */
[----:B------:R-:W-:Y:S01]  /*2f30*/  FFMA R20, R13, 1.4426950216293334961, -R20 ;  /* 0x3fb8aa3b0d147823 */ /* 0x000fe20000000814 */
[----:B------:R-:W-:Y:S01]  /*2f40*/  FADD R22, R7, -12583039 ;  /* 0xcb40007f07167421 */ /* 0x000fe20000000000 */
[----:B------:R-:W-:Y:S01]  /*2f50*/  FFMA.RM R12, R17, R10, 12582913 ;  /* 0x4b400001110c7423 */ /* 0x000fe2000000400a */
[--C-:B------:R-:W-:Y:S01]  /*2f60*/  FADD R23, R18, -R3.reuse ;  /* 0x8000000312177221 */ /* 0x100fe20000000000 */
[----:B------:R-:W-:Y:S01]  /*2f70*/  FFMA R13, R13, 1.925963033500011079e-08, R20 ;  /* 0x32a570600d0d7823 */ /* 0x000fe20000000014 */
[----:B------:R-:W-:Y:S01]  /*2f80*/  FFMA R22, R15, 1.4426950216293334961, -R22 ;  /* 0x3fb8aa3b0f167823 */ /* 0x000fe20000000816 */
[----:B------:R-:W-:Y:S01]  /*2f90*/  FADD R20, R12, -12583039 ;  /* 0xcb40007f0c147421 */ /* 0x000fe20000000000 */
[----:B------:R-:W-:Y:S01]  /*2fa0*/  FFMA.SAT R27, R23, R8, 0.5 ;  /* 0x3f000000171b7423 */ /* 0x000fe20000002008 */
[----:B------:R-:W0:Y:S01]  /*2fb0*/  MUFU.EX2 R11, R11 ;  /* 0x0000000b000b7308 */ /* 0x000e220000000800 */
[----:B------:R-:W-:Y:S01]  /*2fc0*/  FFMA R17, R15, 1.925963033500011079e-08, R22 ;  /* 0x32a570600f117823 */ /* 0x000fe20000000016 */
[-C--:B------:R-:W-:Y:S01]  /*2fd0*/  FFMA.RM R15, R25, R10.reuse, 12582913 ;  /* 0x4b400001190f7423 */ /* 0x080fe2000000400a */
[----:B------:R-:W-:Y:S01]  /*2fe0*/  FFMA R20, R19, 1.4426950216293334961, -R20 ;  /* 0x3fb8aa3b13147823 */ /* 0x000fe20000000814 */
[----:B------:R-:W-:Y:S01]  /*2ff0*/  FADD R25, R16, -R3 ;  /* 0x8000000310197221 */ /* 0x000fe20000000000 */
[----:B------:R-:W-:Y:S01]  /*3000*/  FFMA.RM R16, R27, R10, 12582913 ;  /* 0x4b4000011b107423 */ /* 0x000fe2000000400a */
[----:B------:R-:W-:Y:S01]  /*3010*/  FADD R22, R15, -12583039 ;  /* 0xcb40007f0f167421 */ /* 0x000fe20000000000 */
[----:B------:R-:W-:Y:S01]  /*3020*/  FFMA R18, R19, 1.925963033500011079e-08, R20 ;  /* 0x32a5706013127823 */ /* 0x000fe20000000014 */
[----:B------:R-:W-:Y:S01]  /*3030*/  FFMA.SAT R27, R25, R8, 0.5 ;  /* 0x3f000000191b7423 */ /* 0x000fe20000002008 */
[----:B------:R-:W1:Y:S01]  /*3040*/  MUFU.EX2 R13, R13 ;  /* 0x0000000d000d7308 */ /* 0x000e620000000800 */
[----:B------:R-:W-:Y:S01]  /*3050*/  FFMA R22, R21, 1.4426950216293334961, -R22 ;  /* 0x3fb8aa3b15167823 */ /* 0x000fe20000000816 */
[----:B------:R-:W-:Y:S01]  /*3060*/  FADD R20, R16, -12583039 ;  /* 0xcb40007f10147421 */ /* 0x000fe20000000000 */
[----:B------:R-:W-:-:S02]  /*3070*/  SHF.L.U32 R7, R7, 0x17, RZ ;  /* 0x0000001707077819 */ /* 0x000fc400000006ff */
[----:B------:R-:W-:Y:S01]  /*3080*/  FFMA R19, R21, 1.925963033500011079e-08, R22 ;  /* 0x32a5706015137823 */ /* 0x000fe20000000016 */
[----:B------:R-:W-:Y:S01]  /*3090*/  FADD R21, R14, -R3 ;  /* 0x800000030e157221 */ /* 0x000fe20000000000 */
[----:B------:R-:W-:Y:S01]  /*30a0*/  FFMA.RM R14, R27, R10, 12582913 ;  /* 0x4b4000011b0e7423 */ /* 0x000fe2000000400a */
[----:B------:R-:W2:Y:S01]  /*30b0*/  MUFU.EX2 R17, R17 ;  /* 0x0000001100117308 */ /* 0x000ea20000000800 */
[----:B------:R-:W-:Y:S01]  /*30c0*/  FFMA R20, R23, 1.4426950216293334961, -R20 ;  /* 0x3fb8aa3b17147823 */ /* 0x000fe20000000814 */
[----:B------:R-:W-:Y:S01]  /*30d0*/  FFMA.SAT R27, R21, R8, 0.5 ;  /* 0x3f000000151b7423 */ /* 0x000fe20000002008 */
[----:B------:R-:W-:Y:S01]  /*30e0*/  FADD R22, R14, -12583039 ;  /* 0xcb40007f0e167421 */ /* 0x000fe20000000000 */
[----:B0-----:R-:W-:Y:S01]  /*30f0*/  FFMA R4, R9, R11, R4 ;  /* 0x0000000b09047223 */ /* 0x001fe20000000004 */
[----:B------:R-:W-:Y:S01]  /*3100*/  FFMA R8, R23, 1.925963033500011079e-08, R20 ;  /* 0x32a5706017087823 */ /* 0x000fe20000000014 */
[----:B------:R-:W-:Y:S01]  /*3110*/  FFMA.RM R10, R27, R10, 12582913 ;  /* 0x4b4000011b0a7423 */ /* 0x000fe2000000400a */
[----:B------:R-:W-:Y:S01]  /*3120*/  SHF.L.U32 R23, R6, 0x17, RZ ;  /* 0x0000001706177819 */ /* 0x000fe200000006ff */
[----:B------:R-:W0:Y:S01]  /*3130*/  MUFU.EX2 R18, R18 ;  /* 0x0000001200127308 */ /* 0x000e220000000800 */
[----:B------:R-:W-:Y:S01]  /*3140*/  FFMA R22, R25, 1.4426950216293334961, -R22 ;  /* 0x3fb8aa3b19167823 */ /* 0x000fe20000000816 */
[----:B------:R-:W-:Y:S01]  /*3150*/  FADD R6, R10, -12583039 ;  /* 0xcb40007f0a067421 */ /* 0x000fe20000000000 */
[----:B------:R-:W-:Y:S01]  /*3160*/  SHF.L.U32 R12, R12, 0x17, RZ ;  /* 0x000000170c0c7819 */ /* 0x000fe200000006ff */
[----:B-1----:R-:W-:Y:S01]  /*3170*/  FFMA R4, R23, R13, R4 ;  /* 0x0000000d17047223 */ /* 0x002fe20000000004 */
[----:B------:R-:W-:Y:S01]  /*3180*/  FFMA R22, R25, 1.925963033500011079e-08, R22 ;  /* 0x32a5706019167823 */ /* 0x000fe20000000016 */
[----:B------:R-:W-:Y:S01]  /*3190*/  FFMA R6, R21, 1.4426950216293334961, -R6 ;  /* 0x3fb8aa3b15067823 */ /* 0x000fe20000000806 */
[----:B------:R-:W-:Y:S01]  /*31a0*/  SHF.L.U32 R15, R15, 0x17, RZ ;  /* 0x000000170f0f7819 */ /* 0x000fe200000006ff */
[----:B------:R-:W1:Y:S01]  /*31b0*/  MUFU.EX2 R19, R19 ;  /* 0x0000001300137308 */ /* 0x000e620000000800 */
[----:B--2---:R-:W-:Y:S01]  /*31c0*/  FFMA R7, R7, R17, R4 ;  /* 0x0000001107077223 */ /* 0x004fe20000000004 */
[----:B------:R-:W-:Y:S01]  /*31d0*/  FFMA R6, R21, 1.925963033500011079e-08, R6 ;  /* 0x32a5706015067823 */ /* 0x000fe20000000006 */
[----:B------:R-:W-:-:S02]  /*31e0*/  SHF.L.U32 R16, R16, 0x17, RZ ;  /* 0x0000001710107819 */ /* 0x000fc400000006ff */
[----:B------:R-:W-:-:S03]  /*31f0*/  SHF.L.U32 R4, R10, 0x17, RZ ;  /* 0x000000170a047819 */ /* 0x000fc600000006ff */
[----:B------:R-:W2:Y:S01]  /*3200*/  MUFU.EX2 R8, R8 ;  /* 0x0000000800087308 */ /* 0x000ea20000000800 */
[----:B0-----:R-:W-:Y:S01]  /*3210*/  FFMA R12, R12, R18, R7 ;  /* 0x000000120c0c7223 */ /* 0x001fe20000000007 */
[----:B------:R-:W-:-:S06]  /*3220*/  SHF.L.U32 R7, R14, 0x17, RZ ;  /* 0x000000170e077819 */ /* 0x000fcc00000006ff */
[----:B------:R-:W0:Y:S01]  /*3230*/  MUFU.EX2 R22, R22 ;  /* 0x0000001600167308 */ /* 0x000e220000000800 */
[----:B-1----:R-:W-:-:S07]  /*3240*/  FFMA R15, R15, R19, R12 ;  /* 0x000000130f0f7223 */ /* 0x002fce000000000c */
[----:B------:R-:W1:Y:S01]  /*3250*/  MUFU.EX2 R6, R6 ;  /* 0x0000000600067308 */ /* 0x000e620000000800 */
[----:B--2---:R-:W-:-:S04]  /*3260*/  FFMA R8, R16, R8, R15 ;  /* 0x0000000810087223 */ /* 0x004fc8000000000f */
[----:B0-----:R-:W-:-:S04]  /*3270*/  FFMA R7, R7, R22, R8 ;  /* 0x0000001607077223 */ /* 0x001fc80000000008 */
[----:B-1----:R-:W-:Y:S01]  /*3280*/  FFMA R4, R4, R6, R7 ;  /* 0x0000000604047223 */ /* 0x002fe20000000007 */
[----:B------:R-:W-:Y:S06]  /*3290*/  BRA.U UP1, `(.L_x_74) ;  /* 0xfffffff9019c7547 */ /* 0x000fec000b83ffff */
.L_x_73:
[----:B------:R-:W-:Y:S05]  /*32a0*/  BRA.U !UP0, `(.L_x_72) ;  /* 0x0000000508887547 */ /* 0x000fea000b800000 */
[----:B------:R-:W0:Y:S01]  /*32b0*/  LDCU UR5, c[0x0][0x394] ;  /* 0x00007280ff0577ac */ /* 0x000e220008000800 */
[----:B------:R-:W-:Y:S02]  /*32c0*/  UISETP.GE.U32.AND UP0, UPT, UR9, 0x4, UPT ;  /* 0x000000040900788c */ /* 0x000fe4000bf06070 */
[----:B0-----:R-:W-:-:S04]  /*32d0*/  ULOP3.LUT UR6, UR5, 0x3, URZ, 0xc0, !UPT ;  /* 0x0000000305067892 */ /* 0x001fc8000f8ec0ff */
[----:B------:R-:W-:-:S03]  /*32e0*/  UISETP.NE.AND UP1, UPT, UR6, URZ, UPT ;  /* 0x000000ff0600728c */ /* 0x000fc6000bf25270 */
[----:B------:R-:W-:Y:S08]  /*32f0*/  BRA.U !UP0, `(.L_x_75) ;  /* 0x0000000108b87547 */ /* 0x000ff0000b800000 */
[----:B------:R-:W0:Y:S01]  /*3300*/  LDC.64 R8, c[0x0][0x388] ;  /* 0x0000e200ff087b82 */ /* 0x000e220000000a00 */
[----:B------:R-:W-:-:S05]  /*3310*/  IADD3 R7, PT, PT, R0, UR4, RZ ;  /* 0x0000000400077c10 */ /* 0x000fca000fffe0ff */
[----:B0-----:R-:W-:-:S05]  /*3320*/  IMAD.WIDE R8, R7, 0x4, R8 ;  /* 0x0000000407087825 */ /* 0x001fca00078e0208 */
[----:B------:R-:W2:Y:S04]  /*3330*/  LDG.E R2, desc[UR10][R8.64] ;  /* 0x0000000a08027981 */ /* 0x000ea8000c1e1900 */
[----:B------:R-:W3:Y:S04]  /*3340*/  LDG.E R6, desc[UR10][R8.64+0x4] ;  /* 0x0000040a08067981 */ /* 0x000ee8000c1e1900 */
[----:B------:R-:W4:Y:S04]  /*3350*/  LDG.E R12, desc[UR10][R8.64+0x8] ;  /* 0x0000080a080c7981 */ /* 0x000f28000c1e1900 */
[----:B------:R0:W5:Y:S01]  /*3360*/  LDG.E R14, desc[UR10][R8.64+0xc] ;  /* 0x00000c0a080e7981 */ /* 0x000162000c1e1900 */
[----:B------:R-:W-:Y:S01]  /*3370*/  HFMA2 R15, -RZ, RZ, 3.7421875, 0 ;  /* 0x437c0000ff0f7431 */ /* 0x000fe200000001ff */
[----:B------:R-:W-:Y:S01]  /*3380*/  MOV R13, 0x3bbb989d ;  /* 0x3bbb989d000d7802 */ /* 0x000fe20000000f00 */
[----:B------:R-:W-:Y:S01]  /*3390*/  UIADD3 UR4, UPT, UPT, UR4, 0x4, URZ ;  /* 0x0000000404047890 */ /* 0x000fe2000fffe0ff */
[----:B--2---:R-:W-:-:S04]  /*33a0*/  FADD R7, R2, -R3 ;  /* 0x8000000302077221 */ /* 0x004fc80000000000 */
[----:B------:R-:W-:Y:S01]  /*33b0*/  FFMA.SAT R2, R7, R13, 0.5 ;  /* 0x3f00000007027423 */ /* 0x000fe2000000200d */
[----:B---3--:R-:W-:-:S03]  /*33c0*/  FADD R11, R6, -R3 ;  /* 0x80000003060b7221 */ /* 0x008fc60000000000 */
[----:B------:R-:W-:Y:S01]  /*33d0*/  FFMA.RM R2, R2, R15, 12582913 ;  /* 0x4b40000102027423 */ /* 0x000fe2000000400f */
[----:B------:R-:W-:Y:S01]  /*33e0*/  FFMA.SAT R6, R11, R13, 0.5 ;  /* 0x3f0000000b067423 */ /* 0x000fe2000000200d */
[--C-:B----4-:R-:W-:Y:S02]  /*33f0*/  FADD R12, R12, -R3.reuse ;  /* 0x800000030c0c7221 */ /* 0x110fe40000000000 */
[----:B------:R-:W-:Y:S01]  /*3400*/  FADD R10, R2, -12583039 ;  /* 0xcb40007f020a7421 */ /* 0x000fe20000000000 */
[----:B------:R-:W-:Y:S01]  /*3410*/  FFMA.RM R6, R6, R15, 12582913 ;  /* 0x4b40000106067423 */ /* 0x000fe2000000400f */
[-C--:B0-----:R-:W-:Y:S01]  /*3420*/  FFMA.SAT R9, R12, R13.reuse, 0.5 ;  /* 0x3f0000000c097423 */ /* 0x081fe2000000200d */
[----:B-----5:R-:W-:Y:S01]  /*3430*/  FADD R14, R14, -R3 ;  /* 0x800000030e0e7221 */ /* 0x020fe20000000000 */
[C---:B------:R-:W-:Y:S01]  /*3440*/  FFMA R10, R7.reuse, 1.4426950216293334961, -R10 ;  /* 0x3fb8aa3b070a7823 */ /* 0x040fe2000000080a */
[C---:B------:R-:W-:Y:S01]  /*3450*/  FADD R8, R6.reuse, -12583039 ;  /* 0xcb40007f06087421 */ /* 0x040fe20000000000 */
[----:B------:R-:W-:Y:S01]  /*3460*/  SHF.L.U32 R6, R6, 0x17, RZ ;  /* 0x0000001706067819 */ /* 0x000fe200000006ff */
[----:B------:R-:W-:Y:S01]  /*3470*/  FFMA.SAT R13, R14, R13, 0.5 ;  /* 0x3f0000000e0d7423 */ /* 0x000fe2000000200d */
[----:B------:R-:W-:Y:S01]  /*3480*/  FFMA R10, R7, 1.925963033500011079e-08, R10 ;  /* 0x32a57060070a7823 */ /* 0x000fe2000000000a */
[-C--:B------:R-:W-:Y:S01]  /*3490*/  FFMA.RM R7, R9, R15.reuse, 12582913 ;  /* 0x4b40000109077423 */ /* 0x080fe2000000400f */
[----:B------:R-:W-:Y:S01]  /*34a0*/  FFMA R8, R11, 1.4426950216293334961, -R8 ;  /* 0x3fb8aa3b0b087823 */ /* 0x000fe20000000808 */
[----:B------:R-:W-:-:S02]  /*34b0*/  FFMA.RM R13, R13, R15, 12582913 ;  /* 0x4b4000010d0d7423 */ /* 0x000fc4000000400f */
[----:B------:R-:W-:Y:S01]  /*34c0*/  FADD R9, R7, -12583039 ;  /* 0xcb40007f07097421 */ /* 0x000fe20000000000 */
[----:B------:R-:W-:Y:S01]  /*34d0*/  FFMA R8, R11, 1.925963033500011079e-08, R8 ;  /* 0x32a570600b087823 */ /* 0x000fe20000000008 */
[----:B------:R-:W-:Y:S01]  /*34e0*/  FADD R11, R13, -12583039 ;  /* 0xcb40007f0d0b7421 */ /* 0x000fe20000000000 */
[----:B------:R-:W0:Y:S01]  /*34f0*/  MUFU.EX2 R10, R10 ;  /* 0x0000000a000a7308 */ /* 0x000e220000000800 */
[----:B------:R-:W-:Y:S01]  /*3500*/  FFMA R9, R12, 1.4426950216293334961, -R9 ;  /* 0x3fb8aa3b0c097823 */ /* 0x000fe20000000809 */
[----:B------:R-:W-:Y:S01]  /*3510*/  SHF.L.U32 R7, R7, 0x17, RZ ;  /* 0x0000001707077819 */ /* 0x000fe200000006ff */
[----:B------:R-:W-:Y:S01]  /*3520*/  FFMA R11, R14, 1.4426950216293334961, -R11 ;  /* 0x3fb8aa3b0e0b7823 */ /* 0x000fe2000000080b */
[----:B------:R-:W-:Y:S01]  /*3530*/  SHF.L.U32 R13, R13, 0x17, RZ ;  /* 0x000000170d0d7819 */ /* 0x000fe200000006ff */
[----:B------:R-:W-:Y:S01]  /*3540*/  FFMA R12, R12, 1.925963033500011079e-08, R9 ;  /* 0x32a570600c0c7823 */ /* 0x000fe20000000009 */
[----:B------:R-:W-:Y:S01]  /*3550*/  SHF.L.U32 R9, R2, 0x17, RZ ;  /* 0x0000001702097819 */ /* 0x000fe200000006ff */
[----:B------:R-:W-:Y:S01]  /*3560*/  FFMA R11, R14, 1.925963033500011079e-08, R11 ;  /* 0x32a570600e0b7823 */ /* 0x000fe2000000000b */
[----:B------:R-:W1:Y:S08]  /*3570*/  MUFU.EX2 R8, R8 ;  /* 0x0000000800087308 */ /* 0x000e700000000800 */
[----:B------:R-:W2:Y:S01]  /*3580*/  MUFU.EX2 R12, R12 ;  /* 0x0000000c000c7308 */ /* 0x000ea20000000800 */
[----:B0-----:R-:W-:-:S07]  /*3590*/  FFMA R9, R9, R10, R4 ;  /* 0x0000000a09097223 */ /* 0x001fce0000000004 */
[----:B------:R-:W0:Y:S01]  /*35a0*/  MUFU.EX2 R11, R11 ;  /* 0x0000000b000b7308 */ /* 0x000e220000000800 */
[----:B-1----:R-:W-:-:S04]  /*35b0*/  FFMA R6, R6, R8, R9 ;  /* 0x0000000806067223 */ /* 0x002fc80000000009 */
[----:B--2---:R-:W-:-:S04]  /*35c0*/  FFMA R6, R7, R12, R6 ;  /* 0x0000000c07067223 */ /* 0x004fc80000000006 */
[----:B0-----:R-:W-:-:S07]  /*35d0*/  FFMA R4, R13, R11, R6 ;  /* 0x0000000b0d047223 */ /* 0x001fce0000000006 */
.L_x_75:
[----:B------:R-:W-:Y:S05]  /*35e0*/  BRA.U !UP1, `(.L_x_72) ;  /* 0x0000000109b87547 */ /* 0x000fea000b800000 */
[----:B------:R-:W-:Y:S02]  /*35f0*/  UISETP.NE.AND UP0, UPT, UR6, 0x1, UPT ;  /* 0x000000010600788c */ /* 0x000fe4000bf05270 */
[----:B------:R-:W-:-:S04]  /*3600*/  ULOP3.LUT UR5, UR5, 0x1, URZ, 0xc0, !UPT ;  /* 0x0000000105057892 */ /* 0x000fc8000f8ec0ff */
[----:B------:R-:W-:-:S03]  /*3610*/  UISETP.NE.U32.AND UP1, UPT, UR5, 0x1, UPT ;  /* 0x000000010500788c */ /* 0x000fc6000bf25070 */
[----:B------:R-:W-:Y:S08]  /*3620*/  BRA.U !UP0, `(.L_x_76) ;  /* 0x0000000108687547 */ /* 0x000ff0000b800000 */
[----:B------:R-:W0:Y:S01]  /*3630*/  LDC.64 R6, c[0x0][0x388] ;  /* 0x0000e200ff067b82 */ /* 0x000e220000000a00 */
[----:B------:R-:W-:-:S05]  /*3640*/  IADD3 R9, PT, PT, R0, UR4, RZ ;  /* 0x0000000400097c10 */ /* 0x000fca000fffe0ff */
[----:B0-----:R-:W-:-:S05]  /*3650*/  IMAD.WIDE R6, R9, 0x4, R6 ;  /* 0x0000000409067825 */ /* 0x001fca00078e0206 */
[----:B------:R-:W2:Y:S04]  /*3660*/  LDG.E R2, desc[UR10][R6.64] ;  /* 0x0000000a06027981 */ /* 0x000ea8000c1e1900 */
[----:B------:R-:W3:Y:S01]  /*3670*/  LDG.E R10, desc[UR10][R6.64+0x4] ;  /* 0x0000040a060a7981 */ /* 0x000ee2000c1e1900 */
[----:B------:R-:W-:Y:S01]  /*3680*/  HFMA2 R11, -RZ, RZ, 3.7421875, 0 ;  /* 0x437c0000ff0b7431 */ /* 0x000fe200000001ff */
[----:B------:R-:W-:Y:S01]  /*3690*/  MOV R9, 0x3bbb989d ;  /* 0x3bbb989d00097802 */ /* 0x000fe20000000f00 */
[----:B------:R-:W-:Y:S01]  /*36a0*/  UIADD3 UR4, UPT, UPT, UR4, 0x2, URZ ;  /* 0x0000000204047890 */ /* 0x000fe2000fffe0ff */
[----:B--2---:R-:W-:-:S04]  /*36b0*/  FADD R2, R2, -R3 ;  /* 0x8000000302027221 */ /* 0x004fc80000000000 */
[----:B------:R-:W-:Y:S01]  /*36c0*/  FFMA.SAT R8, R2, R9, 0.5 ;  /* 0x3f00000002087423 */ /* 0x000fe20000002009 */
[----:B---3--:R-:W-:-:S03]  /*36d0*/  FADD R10, R10, -R3 ;  /* 0x800000030a0a7221 */ /* 0x008fc60000000000 */
[----:B------:R-:W-:Y:S01]  /*36e0*/  FFMA.RM R8, R8, R11, 12582913 ;  /* 0x4b40000108087423 */ /* 0x000fe2000000400b */
[----:B------:R-:W-:-:S03]  /*36f0*/  FFMA.SAT R12, R10, R9, 0.5 ;  /* 0x3f0000000a0c7423 */ /* 0x000fc60000002009 */
[----:B------:R-:W-:Y:S01]  /*3700*/  FADD R9, R8, -12583039 ;  /* 0xcb40007f08097421 */ /* 0x000fe20000000000 */
[----:B------:R-:W-:-:S03]  /*3710*/  FFMA.RM R12, R12, R11, 12582913 ;  /* 0x4b4000010c0c7423 */ /* 0x000fc6000000400b */
[----:B------:R-:W-:Y:S01]  /*3720*/  FFMA R9, R2, 1.4426950216293334961, -R9 ;  /* 0x3fb8aa3b02097823 */ /* 0x000fe20000000809 */
[C---:B------:R-:W-:Y:S01]  /*3730*/  FADD R7, R12.reuse, -12583039 ;  /* 0xcb40007f0c077421 */ /* 0x040fe20000000000 */
[----:B------:R-:W-:Y:S02]  /*3740*/  SHF.L.U32 R11, R12, 0x17, RZ ;  /* 0x000000170c0b7819 */ /* 0x000fe400000006ff */
[----:B------:R-:W-:Y:S01]  /*3750*/  FFMA R9, R2, 1.925963033500011079e-08, R9 ;  /* 0x32a5706002097823 */ /* 0x000fe20000000009 */
[----:B------:R-:W-:-:S04]  /*3760*/  FFMA R7, R10, 1.4426950216293334961, -R7 ;  /* 0x3fb8aa3b0a077823 */ /* 0x000fc80000000807 */
[----:B------:R-:W-:Y:S01]  /*3770*/  FFMA R10, R10, 1.925963033500011079e-08, R7 ;  /* 0x32a570600a0a7823 */ /* 0x000fe20000000007 */
[----:B------:R-:W0:Y:S01]  /*3780*/  MUFU.EX2 R9, R9 ;  /* 0x0000000900097308 */ /* 0x000e220000000800 */
[----:B------:R-:W-:-:S07]  /*3790*/  SHF.L.U32 R7, R8, 0x17, RZ ;  /* 0x0000001708077819 */ /* 0x000fce00000006ff */
[----:B------:R-:W1:Y:S01]  /*37a0*/  MUFU.EX2 R10, R10 ;  /* 0x0000000a000a7308 */ /* 0x000e620000000800 */
[----:B0-----:R-:W-:-:S04]  /*37b0*/  FFMA R4, R7, R9, R4 ;  /* 0x0000000907047223 */ /* 0x001fc80000000004 */
[----:B-1----:R-:W-:-:S07]  /*37c0*/  FFMA R4, R11, R10, R4 ;  /* 0x0000000a0b047223 */ /* 0x002fce0000000004 */
.L_x_76:
[----:B------:R-:W-:Y:S05]  /*37d0*/  BRA.U UP1, `(.L_x_72) ;  /* 0x00000001013c7547 */ /* 0x000fea000b800000 */
[----:B------:R-:W0:Y:S01]  /*37e0*/  LDC.64 R6, c[0x0][0x388] ;  /* 0x0000e200ff067b82 */ /* 0x000e220000000a00 */
[----:B------:R-:W-:-:S05]  /*37f0*/  IADD3 R9, PT, PT, R0, UR4, RZ ;  /* 0x0000000400097c10 */ /* 0x000fca000fffe0ff */
[----:B0-----:R-:W-:-:S06]  /*3800*/  IMAD.WIDE R6, R9, 0x4, R6 ;  /* 0x0000000409067825 */ /* 0x001fcc00078e0206 */
[----:B------:R-:W2:Y:S01]  /*3810*/  LDG.E R6, desc[UR10][R6.64] ;  /* 0x0000000a06067981 */ /* 0x000ea2000c1e1900 */
[----:B------:R-:W-:Y:S01]  /*3820*/  HFMA2 R11, -RZ, RZ, 3.7421875, 0 ;  /* 0x437c0000ff0b7431 */ /* 0x000fe200000001ff */
[----:B------:R-:W-:Y:S01]  /*3830*/  MOV R9, 0x3bbb989d ;  /* 0x3bbb989d00097802 */ /* 0x000fe20000000f00 */
[----:B--2---:R-:W-:-:S04]  /*3840*/  FADD R0, R6, -R3 ;  /* 0x8000000306007221 */ /* 0x004fc80000000000 */
[----:B------:R-:W-:-:S04]  /*3850*/  FFMA.SAT R2, R0, R9, 0.5 ;  /* 0x3f00000000027423 */ /* 0x000fc80000002009 */
[----:B------:R-:W-:-:S04]  /*3860*/  FFMA.RM R2, R2, R11, 12582913 ;  /* 0x4b40000102027423 */ /* 0x000fc8000000400b */
[C---:B------:R-:W-:Y:S01]  /*3870*/  FADD R9, R2.reuse, -12583039 ;  /* 0xcb40007f02097421 */ /* 0x040fe20000000000 */
[----:B------:R-:W-:-:S03]  /*3880*/  SHF.L.U32 R11, R2, 0x17, RZ ;  /* 0x00000017020b7819 */ /* 0x000fc600000006ff */
[----:B------:R-:W-:-:S04]  /*3890*/  FFMA R9, R0, 1.4426950216293334961, -R9 ;  /* 0x3fb8aa3b00097823 */ /* 0x000fc80000000809 */
[----:B------:R-:W-:-:S06]  /*38a0*/  FFMA R9, R0, 1.925963033500011079e-08, R9 ;  /* 0x32a5706000097823 */ /* 0x000fcc0000000009 */
[----:B------:R-:W0:Y:S02]  /*38b0*/  MUFU.EX2 R9, R9 ;  /* 0x0000000900097308 */ /* 0x000e240000000800 */
[----:B0-----:R-:W-:-:S07]  /*38c0*/  FFMA R4, R11, R9, R4 ;  /* 0x000000090b047223 */ /* 0x001fce0000000004 */
.L_x_72:
[----:B012---:R-:W0:Y:S02]  /*38d0*/  LDC R0, c[0x0][0x394] ;  /* 0x0000e500ff007b82 */ /* 0x007e240000000800 */
[----:B0-----:R-:W-:-:S13]  /*38e0*/  ISETP.GE.AND P0, PT, R0, 0x1, PT ;  /* 0x000000010000780c */ /* 0x001fda0003f06270 */
[----:B------:R-:W-:Y:S05]  /*38f0*/  @!P0 EXIT ;  /* 0x000000000000894d */ /* 0x000fea0003800000 */
[C---:B------:R-:W-:Y:S01]  /*3900*/  ISETP.GE.U32.AND P0, PT, R0.reuse, 0x8, PT ;  /* 0x000000080000780c */ /* 0x040fe20003f06070 */
[----:B------:R-:W-:Y:S01]  /*3910*/  IMAD R5, R5, R0, RZ ;  /* 0x0000000005057224 */ /* 0x000fe200078e02ff */
[----:B------:R-:W-:Y:S02]  /*3920*/  LOP3.LUT R20, R0, 0x7, RZ, 0xc0, !PT ;  /* 0x0000000700147812 */ /* 0x000fe400078ec0ff */
[----:B------:R-:W-:-:S09]  /*3930*/  MOV R6, RZ ;  /* 0x000000ff00067202 */ /* 0x000fd20000000f00 */
[----:B------:R-:W-:Y:S05]  /*3940*/  @!P0 BRA `(.L_x_77) ;  /* 0x0000000c00a88947 */ /* 0x000fea0003800000 */
[----:B------:R-:W0:Y:S01]  /*3950*/  LDCU.128 UR4, c[0x0][0x380] ;  /* 0x00007000ff0477ac */ /* 0x000e220008000c00 */
[----:B------:R-:W-:Y:S02]  /*3960*/  LOP3.LUT R6, R0, 0x7ffffff8, RZ, 0xc0, !PT ;  /* 0x7ffffff800067812 */ /* 0x000fe400078ec0ff */
[----:B------:R-:W-:Y:S02]  /*3970*/  MOV R19, R5 ;  /* 0x0000000500137202 */ /* 0x000fe40000000f00 */
[----:B------:R-:W-:Y:S01]  /*3980*/  IADD3 R18, PT, PT, -R6, RZ, RZ ;  /* 0x000000ff06127210 */ /* 0x000fe20007ffe1ff */
[----:B0-----:R-:W-:Y:S02]  /*3990*/  UIADD3 UR6, UP1, UPT, UR6, 0x10, URZ ;  /* 0x0000001006067890 */ /* 0x001fe4000ff3e0ff */
[----:B------:R-:W-:Y:S02]  /*39a0*/  UIADD3 UR4, UP0, UPT, UR4, 0x10, URZ ;  /* 0x0000001004047890 */ /* 0x000fe4000ff1e0ff */
[----:B------:R-:W-:-:S02]  /*39b0*/  UIADD3.X UR7, UPT, UPT, URZ, UR7, URZ, UP1, !UPT ;  /* 0x00000007ff077290 */ /* 0x000fc40008ffe4ff */
[----:B------:R-:W-:-:S12]  /*39c0*/  UIADD3.X UR5, UPT, UPT, URZ, UR5, URZ, UP0, !UPT ;  /* 0x00000005ff057290 */ /* 0x000fd800087fe4ff */
.L_x_94:
[----:B------:R-:W-:Y:S02]  /*39d0*/  MOV R14, UR6 ;  /* 0x00000006000e7c02 */ /* 0x000fe40008000f00 */
[----:B------:R-:W-:-:S03]  /*39e0*/  MOV R15, UR7 ;  /* 0x00000007000f7c02 */ /* 0x000fc60008000f00 */
[----:B------:R-:W-:-:S05]  /*39f0*/  IMAD.WIDE R14, R19, 0x4, R14 ;  /* 0x00000004130e7825 */ /* 0x000fca00078e020e */
[----:B0-----:R-:W2:Y:S01]  /*3a00*/  LDG.E R0, desc[UR10][R14.64+-0x10] ;  /* 0xfffff00a0e007981 */ /* 0x001ea2000c1e1900 */
[----:B------:R-:W-:Y:S01]  /*3a10*/  HFMA2 R7, -RZ, RZ, 0.96630859375, -0.0022525787353515625 ;  /* 0x3bbb989dff077431 */ /* 0x000fe200000001ff */
[----:B------:R-:W-:Y:S01]  /*3a20*/  MOV R9, 0x437c0000 ;  /* 0x437c000000097802 */ /* 0x000fe20000000f00 */
[----:B------:R-:W-:Y:S01]  /*3a30*/  BSSY.RECONVERGENT B2, `(.L_x_78) ;  /* 0x000001b000027945 */ /* 0x000fe20003800200 */
[----:B------:R-:W-:Y:S02]  /*3a40*/  MOV R10, UR4 ;  /* 0x00000004000a7c02 */ /* 0x000fe40008000f00 */
[----:B------:R-:W-:Y:S02]  /*3a50*/  MOV R11, UR5 ;  /* 0x00000005000b7c02 */ /* 0x000fe40008000f00 */
[----:B------:R-:W-:Y:S01]  /*3a60*/  IADD3 R18, PT, PT, R18, 0x8, RZ ;  /* 0x0000000812127810 */ /* 0x000fe20007ffe0ff */
[----:B------:R-:W-:-:S03]  /*3a70*/  IMAD.WIDE R10, R19, 0x4, R10 ;  /* 0x00000004130a7825 */ /* 0x000fc600078e020a */
[----:B------:R-:W-:Y:S01]  /*3a80*/  ISETP.NE.AND P2, PT, R18, RZ, PT ;  /* 0x000000ff1200720c */ /* 0x000fe20003f45270 */
[----:B--2---:R-:W-:-:S04]  /*3a90*/  FADD R0, R0, -R3 ;  /* 0x8000000300007221 */ /* 0x004fc80000000000 */
[----:B------:R-:W-:-:S04]  /*3aa0*/  FFMA.SAT R2, R0, R7, 0.5 ;  /* 0x3f00000000027423 */ /* 0x000fc80000002007 */
[----:B------:R-:W-:Y:S02]  /*3ab0*/  FFMA.RM R2, R2, R9, 12582913 ;  /* 0x4b40000102027423 */ /* 0x000fe40000004009 */
[----:B------:R-:W0:Y:S02]  /*3ac0*/  MUFU.RCP R9, R4 ;  /* 0x0000000400097308 */ /* 0x000e240000001000 */
[----:B------:R-:W-:-:S04]  /*3ad0*/  FADD R7, R2, -12583039 ;  /* 0xcb40007f02077421 */ /* 0x000fc80000000000 */
[----:B------:R-:W-:-:S04]  /*3ae0*/  FFMA R7, R0, 1.4426950216293334961, -R7 ;  /* 0x3fb8aa3b00077823 */ /* 0x000fc80000000807 */
[----:B------:R-:W-:Y:S01]  /*3af0*/  FFMA R7, R0, 1.925963033500011079e-08, R7 ;  /* 0x32a5706000077823 */ /* 0x000fe20000000007 */
[----:B------:R-:W-:-:S05]  /*3b00*/  SHF.L.U32 R0, R2, 0x17, RZ ;  /* 0x0000001702007819 */ /* 0x000fca00000006ff */
[----:B------:R-:W1:Y:S01]  /*3b10*/  MUFU.EX2 R7, R7 ;  /* 0x0000000700077308 */ /* 0x000e620000000800 */
[----:B0-----:R-:W-:-:S04]  /*3b20*/  FFMA R8, R9, -R4, 1 ;  /* 0x3f80000009087423 */ /* 0x001fc80000000804 */
[----:B------:R-:W-:Y:S01]  /*3b30*/  FFMA R9, R9, R8, R9 ;  /* 0x0000000809097223 */ /* 0x000fe20000000009 */
[----:B-1----:R-:W-:-:S04]  /*3b40*/  FMUL R0, R0, R7 ;  /* 0x0000000700007220 */ /* 0x002fc80000400000 */
[----:B------:R-:W0:Y:S01]  /*3b50*/  FCHK P0, R0, R4 ;  /* 0x0000000400007302 */ /* 0x000e220000000000 */
        /* <DEDUP_REMOVED lines=8> */
.L_x_79:
[----:B------:R-:W-:Y:S05]  /*3be0*/  BSYNC.RECONVERGENT B2 ;  /* 0x0000000000027941 */ /* 0x000fea0003800200 */
.L_x_78:
[----:B------:R0:W-:Y:S04]  /*3bf0*/  STG.E desc[UR10][R10.64+-0x10], R9 ;  /* 0xfffff0090a007986 */ /* 0x0001e8000c10190a */
[----:B------:R-:W2:Y:S01]  /*3c00*/  LDG.E R0, desc[UR10][R14.64+-0xc] ;  /* 0xfffff40a0e007981 */ /* 0x000ea2000c1e1900 */
[----:B------:R-:W-:Y:S01]  /*3c10*/  HFMA2 R7, -RZ, RZ, 0.96630859375, -0.0022525787353515625 ;  /* 0x3bbb989dff077431 */ /* 0x000fe200000001ff */
[----:B------:R-:W-:Y:S01]  /*3c20*/  MOV R13, 0x437c0000 ;  /* 0x437c0000000d7802 */ /* 0x000fe20000000f00 */
[----:B------:R-:W-:Y:S01]  /*3c30*/  BSSY.RECONVERGENT B2, `(.L_x_80) ;  /* 0x0000016000027945 */ /* 0x000fe20003800200 */
[----:B--2---:R-:W-:-:S04]  /*3c40*/  FADD R0, R0, -R3 ;  /* 0x8000000300007221 */ /* 0x004fc80000000000 */
[----:B------:R-:W-:-:S04]  /*3c50*/  FFMA.SAT R2, R0, R7, 0.5 ;  /* 0x3f00000000027423 */ /* 0x000fc80000002007 */
[----:B------:R-:W-:Y:S02]  /*3c60*/  FFMA.RM R2, R2, R13, 12582913 ;  /* 0x4b40000102027423 */ /* 0x000fe4000000400d */
[----:B------:R-:W1:Y:S02]  /*3c70*/  MUFU.RCP R13, R4 ;  /* 0x00000004000d7308 */ /* 0x000e640000001000 */
[C---:B------:R-:W-:Y:S01]  /*3c80*/  FADD R7, R2.reuse, -12583039 ;  /* 0xcb40007f02077421 */ /* 0x040fe20000000000 */
[----:B------:R-:W-:-:S03]  /*3c90*/  SHF.L.U32 R2, R2, 0x17, RZ ;  /* 0x0000001702027819 */ /* 0x000fc600000006ff */
[----:B------:R-:W-:-:S04]  /*3ca0*/  FFMA R7, R0, 1.4426950216293334961, -R7 ;  /* 0x3fb8aa3b00077823 */ /* 0x000fc80000000807 */
[----:B------:R-:W-:-:S06]  /*3cb0*/  FFMA R7, R0, 1.925963033500011079e-08, R7 ;  /* 0x32a5706000077823 */ /* 0x000fcc0000000007 */
[----:B------:R-:W2:Y:S01]  /*3cc0*/  MUFU.EX2 R7, R7 ;  /* 0x0000000700077308 */ /* 0x000ea20000000800 */
[----:B-1----:R-:W-:-:S04]  /*3cd0*/  FFMA R0, R13, -R4, 1 ;  /* 0x3f8000000d007423 */ /* 0x002fc80000000804 */
[----:B------:R-:W-:Y:S01]  /*3ce0*/  FFMA R0, R13, R0, R13 ;  /* 0x000000000d007223 */ /* 0x000fe2000000000d */
[----:B--2---:R-:W-:-:S04]  /*3cf0*/  FMUL R8, R2, R7 ;  /* 0x0000000702087220 */ /* 0x004fc80000400000 */
[----:B------:R-:W1:Y:S01]  /*3d00*/  FCHK P0, R8, R4 ;  /* 0x0000000408007302 */ /* 0x000e620000000000 */
[----:B0-----:R-:W-:-:S04]  /*3d10*/  FFMA R9, R0, R8, RZ ;  /* 0x0000000800097223 */ /* 0x001fc800000000ff */
[----:B------:R-:W-:-:S04]  /*3d20*/  FFMA R2, R9, -R4, R8 ;  /* 0x8000000409027223 */ /* 0x000fc80000000008 */
[----:B------:R-:W-:Y:S01]  /*3d30*/  FFMA R0, R0, R2, R9 ;  /* 0x0000000200007223 */ /* 0x000fe20000000009 */
[----:B-1----:R-:W-:Y:S06]  /*3d40*/  @!P0 BRA `(.L_x_81) ;  /* 0x0000000000108947 */ /* 0x002fec0003800000 */
[----:B------:R-:W-:Y:S02]  /*3d50*/  MOV R0, R8 ;  /* 0x0000000800007202 */ /* 0x000fe40000000f00 */
[----:B------:R-:W-:Y:S02]  /*3d60*/  MOV R16, R4 ;  /* 0x0000000400107202 */ /* 0x000fe40000000f00 */
[----:B------:R-:W-:-:S07]  /*3d70*/  MOV R2, 0x3d90 ;  /* 0x00003d9000027802 */ /* 0x000fce0000000f00 */
[----:B------:R-:W-:Y:S05]  /*3d80*/  CALL.REL.NOINC `($__internal_1_$__cuda_sm3x_div_rn_noftz_f32_slowpath) ;  /* 0x00000018006c7944 */ /* 0x000fea0003c00000 */
.L_x_81:
[----:B------:R-:W-:Y:S05]  /*3d90*/  BSYNC.RECONVERGENT B2 ;  /* 0x0000000000027941 */ /* 0x000fea0003800200 */
.L_x_80:
[----:B------:R0:W-:Y:S04]  /*3da0*/  STG.E desc[UR10][R10.64+-0xc], R0 ;  /* 0xfffff4000a007986 */ /* 0x0001e8000c10190a */
[----:B------:R-:W2:Y:S01]  /*3db0*/  LDG.E R2, desc[UR10][R14.64+-0x8] ;  /* 0xfffff80a0e027981 */ /* 0x000ea2000c1e1900 */
[----:B------:R-:W-:Y:S01]  /*3dc0*/  HFMA2 R7, -RZ, RZ, 0.96630859375, -0.0022525787353515625 ;  /* 0x3bbb989dff077431 */ /* 0x000fe200000001ff */
[----:B------:R-:W-:Y:S01]  /*3dd0*/  MOV R8, 0x437c0000 ;  /* 0x437c000000087802 */ /* 0x000fe20000000f00 */
[----:B------:R-:W1:Y:S01]  /*3de0*/  MUFU.RCP R13, R4 ;  /* 0x00000004000d7308 */ /* 0x000e620000001000 */
[----:B------:R-:W-:Y:S01]  /*3df0*/  BSSY.RECONVERGENT B2, `(.L_x_82) ;  /* 0x0000015000027945 */ /* 0x000fe20003800200 */
[----:B--2---:R-:W-:-:S04]  /*3e00*/  FADD R2, R2, -R3 ;  /* 0x8000000302027221 */ /* 0x004fc80000000000 */
[----:B------:R-:W-:-:S04]  /*3e10*/  FFMA.SAT R7, R2, R7, 0.5 ;  /* 0x3f00000002077423 */ /* 0x000fc80000002007 */
[----:B------:R-:W-:-:S04]  /*3e20*/  FFMA.RM R7, R7, R8, 12582913 ;  /* 0x4b40000107077423 */ /* 0x000fc80000004008 */
[C---:B------:R-:W-:Y:S01]  /*3e30*/  FADD R9, R7.reuse, -12583039 ;  /* 0xcb40007f07097421 */ /* 0x040fe20000000000 */
[----:B------:R-:W-:-:S03]  /*3e40*/  SHF.L.U32 R7, R7, 0x17, RZ ;  /* 0x0000001707077819 */ /* 0x000fc600000006ff */
[----:B------:R-:W-:-:S04]  /*3e50*/  FFMA R9, R2, 1.4426950216293334961, -R9 ;  /* 0x3fb8aa3b02097823 */ /* 0x000fc80000000809 */
[----:B------:R-:W-:Y:S01]  /*3e60*/  FFMA R9, R2, 1.925963033500011079e-08, R9 ;  /* 0x32a5706002097823 */ /* 0x000fe20000000009 */
[----:B-1----:R-:W-:-:S03]  /*3e70*/  FFMA R2, R13, -R4, 1 ;  /* 0x3f8000000d027423 */ /* 0x002fc60000000804 */
[----:B0-----:R-:W0:Y:S02]  /*3e80*/  MUFU.EX2 R0, R9 ;  /* 0x0000000900007308 */ /* 0x001e240000000800 */
[----:B0-----:R-:W-:Y:S01]  /*3e90*/  FMUL R8, R7, R0 ;  /* 0x0000000007087220 */ /* 0x001fe20000400000 */
[----:B------:R-:W-:-:S05]  /*3ea0*/  FFMA R0, R13, R2, R13 ;  /* 0x000000020d007223 */ /* 0x000fca000000000d */
[----:B------:R-:W0:Y:S01]  /*3eb0*/  FCHK P0, R8, R4 ;  /* 0x0000000408007302 */ /* 0x000e220000000000 */
        /* <DEDUP_REMOVED lines=8> */
.L_x_83:
[----:B------:R-:W-:Y:S05]  /*3f40*/  BSYNC.RECONVERGENT B2 ;  /* 0x0000000000027941 */ /* 0x000fea0003800200 */
.L_x_82:
        /* <DEDUP_REMOVED lines=26> */
.L_x_85:
[----:B------:R-:W-:Y:S05]  /*40f0*/  BSYNC.RECONVERGENT B2 ;  /* 0x0000000000027941 */ /* 0x000fea0003800200 */
.L_x_84:
        /* <DEDUP_REMOVED lines=26> */
.L_x_87:
[----:B------:R-:W-:Y:S05]  /*42a0*/  BSYNC.RECONVERGENT B2 ;  /* 0x0000000000027941 */ /* 0x000fea0003800200 */
.L_x_86:
        /* <DEDUP_REMOVED lines=26> */
.L_x_89:
[----:B------:R-:W-:Y:S05]  /*4450*/  BSYNC.RECONVERGENT B2 ;  /* 0x0000000000027941 */ /* 0x000fea0003800200 */
.L_x_88:
        /* <DEDUP_REMOVED lines=26> */
.L_x_91:
[----:B------:R-:W-:Y:S05]  /*4600*/  BSYNC.RECONVERGENT B2 ;  /* 0x0000000000027941 */ /* 0x000fea0003800200 */
.L_x_90:
        /* <DEDUP_REMOVED lines=26> */
.L_x_93:
[----:B------:R-:W-:Y:S05]  /*47b0*/  BSYNC.RECONVERGENT B2 ;  /* 0x0000000000027941 */ /* 0x000fea0003800200 */
.L_x_92:
[----:B------:R0:W-:Y:S01]  /*47c0*/  STG.E desc[UR10][R10.64+0xc], R0 ;  /* 0x00000c000a007986 */ /* 0x0001e2000c10190a */
[----:B------:R-:W-:Y:S01]  /*47d0*/  IADD3 R19, PT, PT, R19, 0x8, RZ ;  /* 0x0000000813137810 */ /* 0x000fe20007ffe0ff */
[----:B------:R-:W-:Y:S06]  /*47e0*/  @P2 BRA `(.L_x_94) ;  /* 0xfffffff000782947 */ /* 0x000fec000383ffff */
.L_x_77:
[----:B------:R-:W-:-:S13]  /*47f0*/  ISETP.NE.AND P0, PT, R20, RZ, PT ;  /* 0x000000ff1400720c */ /* 0x000fda0003f05270 */
[----:B------:R-:W-:Y:S05]  /*4800*/  @!P0 EXIT ;  /* 0x000000000000894d */ /* 0x000fea0003800000 */
[----:B------:R-:W1:Y:S01]  /*4810*/  LDCU UR4, c[0x0][0x394] ;  /* 0x00007280ff0477ac */ /* 0x000e620008000800 */
[----:B------:R-:W-:Y:S01]  /*4820*/  ISETP.GE.U32.AND P0, PT, R20, 0x4, PT ;  /* 0x000000041400780c */ /* 0x000fe20003f06070 */
[----:B-1----:R-:W-:-:S12]  /*4830*/  ULOP3.LUT UR4, UR4, 0x3, URZ, 0xc0, !UPT ;  /* 0x0000000304047892 */ /* 0x002fd8000f8ec0ff */
[----:B------:R-:W-:Y:S05]  /*4840*/  @!P0 BRA `(.L_x_95) ;  /* 0x0000000400c88947 */ /* 0x000fea0003800000 */
[----:B------:R-:W1:Y:S01]  /*4850*/  LDC.64 R14, c[0x0][0x388] ;  /* 0x0000e200ff0e7b82 */ /* 0x000e620000000a00 */
[----:B0-----:R-:W-:-:S05]  /*4860*/  IADD3 R10, PT, PT, R5, R6, RZ ;  /* 0x00000006050a7210 */ /* 0x001fca0007ffe0ff */
[----:B-1----:R-:W-:-:S05]  /*4870*/  IMAD.WIDE R14, R10, 0x4, R14 ;  /* 0x000000040a0e7825 */ /* 0x002fca00078e020e */
[----:B------:R-:W2:Y:S01]  /*4880*/  LDG.E R0, desc[UR10][R14.64] ;  /* 0x0000000a0e007981 */ /* 0x000ea2000c1e1900 */
[----:B------:R-:W-:Y:S01]  /*4890*/  HFMA2 R7, -RZ, RZ, 0.96630859375, -0.0022525787353515625 ;  /* 0x3bbb989dff077431 */ /* 0x000fe200000001ff */
[----:B------:R-:W-:Y:S01]  /*48a0*/  MOV R9, 0x437c0000 ;  /* 0x437c000000097802 */ /* 0x000fe20000000f00 */
[----:B------:R-:W-:Y:S01]  /*48b0*/  BSSY.RECONVERGENT B2, `(.L_x_96) ;  /* 0x0000016000027945 */ /* 0x000fe20003800200 */
[----:B--2---:R-:W-:-:S04]  /*48c0*/  FADD R0, R0, -R3 ;  /* 0x8000000300007221 */ /* 0x004fc80000000000 */
[----:B------:R-:W-:-:S04]  /*48d0*/  FFMA.SAT R2, R0, R7, 0.5 ;  /* 0x3f00000000027423 */ /* 0x000fc80000002007 */
[----:B------:R-:W-:Y:S02]  /*48e0*/  FFMA.RM R2, R2, R9, 12582913 ;  /* 0x4b40000102027423 */ /* 0x000fe40000004009 */
[----:B------:R-:W0:Y:S02]  /*48f0*/  MUFU.RCP R9, R4 ;  /* 0x0000000400097308 */ /* 0x000e240000001000 */
[C---:B------:R-:W-:Y:S01]  /*4900*/  FADD R7, R2.reuse, -12583039 ;  /* 0xcb40007f02077421 */ /* 0x040fe20000000000 */
[----:B------:R-:W-:-:S03]  /*4910*/  SHF.L.U32 R2, R2, 0x17, RZ ;  /* 0x0000001702027819 */ /* 0x000fc600000006ff */
[----:B------:R-:W-:-:S04]  /*4920*/  FFMA R7, R0, 1.4426950216293334961, -R7 ;  /* 0x3fb8aa3b00077823 */ /* 0x000fc80000000807 */
[----:B------:R-:W-:-:S06]  /*4930*/  FFMA R7, R0, 1.925963033500011079e-08, R7 ;  /* 0x32a5706000077823 */ /* 0x000fcc0000000007 */
        /* <DEDUP_REMOVED lines=13> */
.L_x_97:
[----:B------:R-:W-:Y:S05]  /*4a10*/  BSYNC.RECONVERGENT B2 ;  /* 0x0000000000027941 */ /* 0x000fea0003800200 */
.L_x_96:
[----:B------:R-:W0:Y:S02]  /*4a20*/  LDC.64 R8, c[0x0][0x380] ;  /* 0x0000e000ff087b82 */ /* 0x000e240000000a00 */
[----:B0-----:R-:W-:-:S05]  /*4a30*/  IMAD.WIDE R10, R10, 0x4, R8 ;  /* 0x000000040a0a7825 */ /* 0x001fca00078e0208 */
        /* <DEDUP_REMOVED lines=26> */
.L_x_99:
[----:B------:R-:W-:Y:S05]  /*4be0*/  BSYNC.RECONVERGENT B2 ;  /* 0x0000000000027941 */ /* 0x000fea0003800200 */
.L_x_98:
        /* <DEDUP_REMOVED lines=26> */
.L_x_101:
[----:B------:R-:W-:Y:S05]  /*4d90*/  BSYNC.RECONVERGENT B2 ;  /* 0x0000000000027941 */ /* 0x000fea0003800200 */
.L_x_100:
        /* <DEDUP_REMOVED lines=26> */
.L_x_103:
[----:B------:R-:W-:Y:S05]  /*4f40*/  BSYNC.RECONVERGENT B2 ;  /* 0x0000000000027941 */ /* 0x000fea0003800200 */
.L_x_102:
[----:B------:R1:W-:Y:S01]  /*4f50*/  STG.E desc[UR10][R10.64+0xc], R0 ;  /* 0x00000c000a007986 */ /* 0x0003e2000c10190a */
[----:B------:R-:W-:-:S07]  /*4f60*/  IADD3 R6, PT, PT, R6, 0x4, RZ ;  /* 0x0000000406067810 */ /* 0x000fce0007ffe0ff */
.L_x_95:
[----:B------:R-:W-:-:S13]  /*4f70*/  ISETP.NE.AND P0, PT, RZ, UR4, PT ;  /* 0x00000004ff007c0c */ /* 0x000fda000bf05270 */
[----:B------:R-:W-:Y:S05]  /*4f80*/  @!P0 EXIT ;  /* 0x000000000000894d */ /* 0x000fea0003800000 */
[----:B------:R-:W-:-:S09]  /*4f90*/  UISETP.NE.AND UP0, UPT, UR4, 0x1, UPT ;  /* 0x000000010400788c */ /* 0x000fd2000bf05270 */
[----:B------:R-:W-:Y:S05]  /*4fa0*/  BRA.U !UP0, `(.L_x_104) ;  /* 0x0000000108f07547 */ /* 0x000fea000b800000 */
[----:B------:R-:W2:Y:S01]  /*4fb0*/  LDC.64 R14, c[0x0][0x388] ;  /* 0x0000e200ff0e7b82 */ /* 0x000ea20000000a00 */
[----:B01----:R-:W-:-:S05]  /*4fc0*/  IADD3 R10, PT, PT, R5, R6, RZ ;  /* 0x00000006050a7210 */ /* 0x003fca0007ffe0ff */
[----:B--2---:R-:W-:-:S05]  /*4fd0*/  IMAD.WIDE R14, R10, 0x4, R14 ;  /* 0x000000040a0e7825 */ /* 0x004fca00078e020e */
        /* <DEDUP_REMOVED lines=25> */
.L_x_106:
[----:B------:R-:W-:Y:S05]  /*5170*/  BSYNC.RECONVERGENT B2 ;  /* 0x0000000000027941 */ /* 0x000fea0003800200 */
.L_x_105:
        /* <DEDUP_REMOVED lines=28> */
.L_x_108:
[----:B------:R-:W-:Y:S05]  /*5340*/  BSYNC.RECONVERGENT B2 ;  /* 0x0000000000027941 */ /* 0x000fea0003800200 */
.L_x_107:
[----:B------:R2:W-:Y:S01]  /*5350*/  STG.E desc[UR10][R10.64+0x4], R0 ;  /* 0x000004000a007986 */ /* 0x0005e2000c10190a */
[----:B------:R-:W-:-:S07]  /*5360*/  IADD3 R6, PT, PT, R6, 0x2, RZ ;  /* 0x0000000206067810 */ /* 0x000fce0007ffe0ff */
.L_x_104:
[----:B012---:R-:W0:Y:S02]  /*5370*/  LDC R0, c[0x0][0x394] ;  /* 0x0000e500ff007b82 */ /* 0x007e240000000800 */
[----:B0-----:R-:W-:-:S04]  /*5380*/  LOP3.LUT R0, R0, 0x1, RZ, 0xc0, !PT ;  /* 0x0000000100007812 */ /* 0x001fc800078ec0ff */
[----:B------:R-:W-:-:S13]  /*5390*/  ISETP.NE.U32.AND P0, PT, R0, 0x1, PT ;  /* 0x000000010000780c */ /* 0x000fda0003f05070 */
[----:B------:R-:W-:Y:S05]  /*53a0*/  @P0 EXIT ;  /* 0x000000000000094d */ /* 0x000fea0003800000 */
[----:B------:R-:W0:Y:S01]  /*53b0*/  LDC.64 R8, c[0x0][0x388] ;  /* 0x0000e200ff087b82 */ /* 0x000e220000000a00 */
[----:B------:R-:W-:-:S05]  /*53c0*/  IADD3 R5, PT, PT, R5, R6, RZ ;  /* 0x0000000605057210 */ /* 0x000fca0007ffe0ff */
[----:B0-----:R-:W-:-:S06]  /*53d0*/  IMAD.WIDE R6, R5, 0x4, R8 ;  /* 0x0000000405067825 */ /* 0x001fcc00078e0208 */
        /* <DEDUP_REMOVED lines=11> */
[----:B------:R-:W-:-:S04]  /*5490*/  FFMA R2, R3, 1.925963033500011079e-08, R2 ;  /* 0x32a5706003027823 */ /* 0x000fc80000000002 */
[----:B------:R-:W1:Y:S01]  /*54a0*/  MUFU.EX2 R3, R2 ;  /* 0x0000000200037308 */ /* 0x000e620000000800 */
[----:B0-----:R-:W-:Y:S01]  /*54b0*/  FFMA R6, R9, -R4, 1 ;  /* 0x3f80000009067423 */ /* 0x001fe20000000804 */
[----:B-1----:R-:W-:-:S03]  /*54c0*/  FMUL R7, R0, R3 ;  /* 0x0000000300077220 */ /* 0x002fc60000400000 */
[----:B------:R-:W-:-:S03]  /*54d0*/  FFMA R0, R9, R6, R9 ;  /* 0x0000000609007223 */ /* 0x000fc60000000009 */
        /* <DEDUP_REMOVED lines=9> */
.L_x_110:
[----:B------:R-:W-:Y:S05]  /*5570*/  BSYNC.RECONVERGENT B2 ;  /* 0x0000000000027941 */ /* 0x000fea0003800200 */
.L_x_109:
[----:B------:R-:W0:Y:S02]  /*5580*/  LDC.64 R2, c[0x0][0x380] ;  /* 0x0000e000ff027b82 */ /* 0x000e240000000a00 */
[----:B0-----:R-:W-:-:S05]  /*5590*/  IMAD.WIDE R2, R5, 0x4, R2 ;  /* 0x0000000405027825 */ /* 0x001fca00078e0202 */
[----:B------:R-:W-:Y:S01]  /*55a0*/  STG.E desc[UR10][R2.64], R0 ;  /* 0x0000000002007986 */ /* 0x000fe2000c10190a */
[----:B------:R-:W-:Y:S05]  /*55b0*/  EXIT ;  /* 0x000000000000794d */ /* 0x000fea0003800000 */
        .weak           $__internal_0_$__cuda_sm20_sqrt_rn_f32_slowpath
        .type           $__internal_0_$__cuda_sm20_sqrt_rn_f32_slowpath,@function
        .size           $__internal_0_$__cuda_sm20_sqrt_rn_f32_slowpath,($__internal_1_$__cuda_sm3x_div_rn_noftz_f32_slowpath - $__internal_0_$__cuda_sm20_sqrt_rn_f32_slowpath)
$__internal_0_$__cuda_sm20_sqrt_rn_f32_slowpath:
[----:B------:R-:W-:-:S13]  /*55c0*/  LOP3.LUT P0, RZ, R0, 0x7fffffff, RZ, 0xc0, !PT ;  /* 0x7fffffff00ff7812 */ /* 0x000fda000780c0ff */
[----:B------:R-:W-:Y:S01]  /*55d0*/  @!P0 MOV R2, R0 ;  /* 0x0000000000028202 */ /* 0x000fe20000000f00 */
[----:B------:R-:W-:Y:S06]  /*55e0*/  @!P0 BRA `(.L_x_111) ;  /* 0x0000000000448947 */ /* 0x000fec0003800000 */
[----:B------:R-:W-:-:S13]  /*55f0*/  FSETP.GEU.FTZ.AND P0, PT, R0, RZ, PT ;  /* 0x000000ff0000720b */ /* 0x000fda0003f1e000 */
[----:B------:R-:W-:Y:S01]  /*5600*/  @!P0 MOV R2, 0x7fffffff ;  /* 0x7fffffff00028802 */ /* 0x000fe20000000f00 */
[----:B------:R-:W-:Y:S06]  /*5610*/  @!P0 BRA `(.L_x_111) ;  /* 0x0000000000388947 */ /* 0x000fec0003800000 */
[----:B------:R-:W-:-:S13]  /*5620*/  FSETP.GTU.FTZ.AND P0, PT, |R0|, +INF , PT ;  /* 0x7f8000000000780b */ /* 0x000fda0003f1c200 */
[----:B------:R-:W-:Y:S01]  /*5630*/  @P0 FADD.FTZ R2, R0, 1 ;  /* 0x3f80000000020421 */ /* 0x000fe20000010000 */
[----:B------:R-:W-:Y:S06]  /*5640*/  @P0 BRA `(.L_x_111) ;  /* 0x00000000002c0947 */ /* 0x000fec0003800000 */
[----:B------:R-:W-:-:S13]  /*5650*/  FSETP.NEU.FTZ.AND P0, PT, |R0|, +INF , PT ;  /* 0x7f8000000000780b */ /* 0x000fda0003f1d200 */
[----:B------:R-:W-:Y:S01]  /*5660*/  @!P0 MOV R2, R0 ;  /* 0x0000000000028202 */ /* 0x000fe20000000f00 */
[----:B------:R-:W-:Y:S06]  /*5670*/  @!P0 BRA `(.L_x_111) ;  /* 0x0000000000208947 */ /* 0x000fec0003800000 */
[----:B------:R-:W-:-:S04]  /*5680*/  FFMA R0, R0, 1.84467440737095516160e+19, RZ ;  /* 0x5f80000000007823 */ /* 0x000fc800000000ff */
[----:B------:R-:W0:Y:S02]  /*5690*/  MUFU.RSQ R3, R0 ;  /* 0x0000000000037308 */ /* 0x000e240000001400 */
[----:B0-----:R-:W-:Y:S01]  /*56a0*/  FMUL.FTZ R5, R0, R3 ;  /* 0x0000000300057220 */ /* 0x001fe20000410000 */
[----:B------:R-:W-:-:S03]  /*56b0*/  FMUL.FTZ R3, R3, 0.5 ;  /* 0x3f00000003037820 */ /* 0x000fc60000410000 */
[----:B------:R-:W-:-:S04]  /*56c0*/  FADD.FTZ R2, -R5, -RZ ;  /* 0x800000ff05027221 */ /* 0x000fc80000010100 */
[----:B------:R-:W-:-:S04]  /*56d0*/  FFMA R2, R5, R2, R0 ;  /* 0x0000000205027223 */ /* 0x000fc80000000000 */
[----:B------:R-:W-:-:S04]  /*56e0*/  FFMA R2, R2, R3, R5 ;  /* 0x0000000302027223 */ /* 0x000fc80000000005 */
[----:B------:R-:W-:-:S07]  /*56f0*/  FMUL.FTZ R2, R2, 2.3283064365386962891e-10 ;  /* 0x2f80000002027820 */ /* 0x000fce0000410000 */
.L_x_111:
[----:B------:R-:W-:Y:S01]  /*5700*/  HFMA2 R3, -RZ, RZ, 0, 0 ;  /* 0x00000000ff037431 */ /* 0x000fe200000001ff */
[----:B------:R-:W-:Y:S02]  /*5710*/  MOV R6, R2 ;  /* 0x0000000200067202 */ /* 0x000fe40000000f00 */
[----:B------:R-:W-:-:S04]  /*5720*/  MOV R2, R4 ;  /* 0x0000000400027202 */ /* 0x000fc80000000f00 */
[----:B------:R-:W-:Y:S05]  /*5730*/  RET.REL.NODEC R2 `(_Z20scale_softmax_kernelPfS_iiii) ;  /* 0xffffffa802307950 */ /* 0x000fea0003c3ffff */
        .weak           $__internal_1_$__cuda_sm3x_div_rn_noftz_f32_slowpath
        .type           $__internal_1_$__cuda_sm3x_div_rn_noftz_f32_slowpath,@function
        .size           $__internal_1_$__cuda_sm3x_div_rn_noftz_f32_slowpath,(.L_x_125 - $__internal_1_$__cuda_sm3x_div_rn_noftz_f32_slowpath)
$__internal_1_$__cuda_sm3x_div_rn_noftz_f32_slowpath:
[----:B------:R-:W-:Y:S01]  /*5740*/  SHF.R.U32.HI R7, RZ, 0x17, R16 ;  /* 0x00000017ff077819 */ /* 0x000fe20000011610 */
[----:B------:R-:W-:Y:S01]  /*5750*/  BSSY.RECONVERGENT B0, `(.L_x_112) ;  /* 0x0000062000007945 */ /* 0x000fe20003800200 */
[----:B------:R-:W-:Y:S02]  /*5760*/  SHF.R.U32.HI R9, RZ, 0x17, R0 ;  /* 0x00000017ff097819 */ /* 0x000fe40000011600 */
[----:B------:R-:W-:Y:S02]  /*5770*/  LOP3.LUT R7, R7, 0xff, RZ, 0xc0, !PT ;  /* 0x000000ff07077812 */ /* 0x000fe400078ec0ff */
[----:B------:R-:W-:Y:S02]  /*5780*/  LOP3.LUT R9, R9, 0xff, RZ, 0xc0, !PT ;  /* 0x000000ff09097812 */ /* 0x000fe400078ec0ff */
[----:B------:R-:W-:Y:S02]  /*5790*/  IADD3 R12, PT, PT, R7, -0x1, RZ ;  /* 0xffffffff070c7810 */ /* 0x000fe40007ffe0ff */
[----:B------:R-:W-:-:S02]  /*57a0*/  IADD3 R13, PT, PT, R9, -0x1, RZ ;  /* 0xffffffff090d7810 */ /* 0x000fc40007ffe0ff */
[----:B------:R-:W-:-:S04]  /*57b0*/  ISETP.GT.U32.AND P0, PT, R12, 0xfd, PT ;  /* 0x000000fd0c00780c */ /* 0x000fc80003f04070 */
[----:B------:R-:W-:-:S13]  /*57c0*/  ISETP.GT.U32.OR P0, PT, R13, 0xfd, P0 ;  /* 0x000000fd0d00780c */ /* 0x000fda0000704470 */
[----:B------:R-:W-:Y:S01]  /*57d0*/  @!P0 MOV R8, RZ ;  /* 0x000000ff00088202 */ /* 0x000fe20000000f00 */
[----:B------:R-:W-:Y:S06]  /*57e0*/  @!P0 BRA `(.L_x_113) ;  /* 0x00000000005c8947 */ /* 0x000fec0003800000 */
[----:B------:R-:W-:Y:S02]  /*57f0*/  FSETP.GTU.FTZ.AND P0, PT, |R0|, +INF , PT ;  /* 0x7f8000000000780b */ /* 0x000fe40003f1c200 */
[----:B------:R-:W-:-:S04]  /*5800*/  FSETP.GTU.FTZ.AND P1, PT, |R16|, +INF , PT ;  /* 0x7f8000001000780b */ /* 0x000fc80003f3c200 */
[----:B------:R-:W-:-:S13]  /*5810*/  PLOP3.LUT P0, PT, P0, P1, PT, 0xf8, 0x8f ;  /* 0x00000000008f781c */ /* 0x000fda0000703f70 */
[----:B------:R-:W-:Y:S05]  /*5820*/  @P0 BRA `(.L_x_114) ;  /* 0x00000004004c0947 */ /* 0x000fea0003800000 */
[----:B------:R-:W-:-:S13]  /*5830*/  LOP3.LUT P0, RZ, R16, 0x7fffffff, R0, 0xc8, !PT ;  /* 0x7fffffff10ff7812 */ /* 0x000fda000780c800 */
[----:B------:R-:W-:Y:S05]  /*5840*/  @!P0 BRA `(.L_x_115) ;  /* 0x00000004003c8947 */ /* 0x000fea0003800000 */
[----:B------:R-:W-:Y:S02]  /*5850*/  FSETP.NEU.FTZ.AND P3, PT, |R0|, +INF , PT ;  /* 0x7f8000000000780b */ /* 0x000fe40003f7d200 */
[----:B------:R-:W-:Y:S02]  /*5860*/  FSETP.NEU.FTZ.AND P1, PT, |R16|, +INF , PT ;  /* 0x7f8000001000780b */ /* 0x000fe40003f3d200 */
[----:B------:R-:W-:-:S11]  /*5870*/  FSETP.NEU.FTZ.AND P0, PT, |R0|, +INF , PT ;  /* 0x7f8000000000780b */ /* 0x000fd60003f1d200 */
[----:B------:R-:W-:Y:S05]  /*5880*/  @!P1 BRA !P3, `(.L_x_115) ;  /* 0x00000004002c9947 */ /* 0x000fea0005800000 */
[----:B------:R-:W-:-:S04]  /*5890*/  LOP3.LUT P3, RZ, R0, 0x7fffffff, RZ, 0xc0, !PT ;  /* 0x7fffffff00ff7812 */ /* 0x000fc8000786c0ff */
[----:B------:R-:W-:-:S13]  /*58a0*/  PLOP3.LUT P1, PT, P1, P3, PT, 0x2f, 0xf2 ;  /* 0x0000000000f2781c */ /* 0x000fda0000f26577 */
[----:B------:R-:W-:Y:S05]  /*58b0*/  @P1 BRA `(.L_x_116) ;  /* 0x0000000400181947 */ /* 0x000fea0003800000 */
[----:B------:R-:W-:-:S04]  /*58c0*/  LOP3.LUT P1, RZ, R16, 0x7fffffff, RZ, 0xc0, !PT ;  /* 0x7fffffff10ff7812 */ /* 0x000fc8000782c0ff */
[----:B------:R-:W-:-:S13]  /*58d0*/  PLOP3.LUT P0, PT, P0, P1, PT, 0x2f, 0xf2 ;  /* 0x0000000000f2781c */ /* 0x000fda0000702577 */
[----:B------:R-:W-:Y:S05]  /*58e0*/  @P0 BRA `(.L_x_117) ;  /* 0x0000000400000947 */ /* 0x000fea0003800000 */
[----:B------:R-:W-:Y:S02]  /*58f0*/  ISETP.GE.AND P0, PT, R13, RZ, PT ;  /* 0x000000ff0d00720c */ /* 0x000fe40003f06270 */
[----:B------:R-:W-:-:S11]  /*5900*/  ISETP.GE.AND P1, PT, R12, RZ, PT ;  /* 0x000000ff0c00720c */ /* 0x000fd60003f26270 */
[----:B------:R-:W-:Y:S01]  /*5910*/  @P0 MOV R8, RZ ;  /* 0x000000ff00080202 */ /* 0x000fe20000000f00 */
[----:B------:R-:W-:Y:S01]  /*5920*/  @!P0 FFMA R0, R0, 1.84467440737095516160e+19, RZ ;  /* 0x5f80000000008823 */ /* 0x000fe200000000ff */
[----:B------:R-:W-:Y:S01]  /*5930*/  @!P0 MOV R8, 0xffffffc0 ;  /* 0xffffffc000088802 */ /* 0x000fe20000000f00 */
[----:B------:R-:W-:-:S03]  /*5940*/  @!P1 FFMA R16, R16, 1.84467440737095516160e+19, RZ ;  /* 0x5f80000010109823 */ /* 0x000fc600000000ff */
[----:B------:R-:W-:-:S07]  /*5950*/  @!P1 IADD3 R8, PT, PT, R8, 0x40, RZ ;  /* 0x0000004008089810 */ /* 0x000fce0007ffe0ff */
.L_x_113:
[----:B------:R-:W-:Y:S01]  /*5960*/  LEA R21, R7, 0xc0800000, 0x17 ;  /* 0xc080000007157811 */ /* 0x000fe200078eb8ff */
[----:B------:R-:W-:Y:S01]  /*5970*/  BSSY.RECONVERGENT B1, `(.L_x_118) ;  /* 0x0000036000017945 */ /* 0x000fe20003800200 */
[----:B------:R-:W-:Y:S02]  /*5980*/  IADD3 R9, PT, PT, R9, -0x7f, RZ ;  /* 0xffffff8109097810 */ /* 0x000fe40007ffe0ff */
[----:B------:R-:W-:-:S03]  /*5990*/  IADD3 R21, PT, PT, -R21, R16, RZ ;  /* 0x0000001015157210 */ /* 0x000fc60007ffe1ff */
[----:B------:R-:W-:Y:S01]  /*59a0*/  IMAD R0, R9, -0x800000, R0 ;  /* 0xff80000009007824 */ /* 0x000fe200078e0200 */
[----:B------:R-:W0:Y:S01]  /*59b0*/  MUFU.RCP R12, R21 ;  /* 0x00000015000c7308 */ /* 0x000e220000001000 */
[----:B------:R-:W-:Y:S01]  /*59c0*/  FADD.FTZ R13, -R21, -RZ ;  /* 0x800000ff150d7221 */ /* 0x000fe20000010100 */
[----:B------:R-:W-:-:S04]  /*59d0*/  IADD3 R9, PT, PT, R9, 0x7f, -R7 ;  /* 0x0000007f09097810 */ /* 0x000fc80007ffe807 */
[----:B------:R-:W-:Y:S01]  /*59e0*/  IADD3 R9, PT, PT, R9, R8, RZ ;  /* 0x0000000809097210 */ /* 0x000fe20007ffe0ff */
[----:B0-----:R-:W-:-:S04]  /*59f0*/  FFMA R17, R12, R13, 1 ;  /* 0x3f8000000c117423 */ /* 0x001fc8000000000d */
[----:B------:R-:W-:-:S04]  /*5a00*/  FFMA R17, R12, R17, R12 ;  /* 0x000000110c117223 */ /* 0x000fc8000000000c */
[----:B------:R-:W-:-:S04]  /*5a10*/  FFMA R12, R0, R17, RZ ;  /* 0x00000011000c7223 */ /* 0x000fc800000000ff */
[----:B------:R-:W-:-:S04]  /*5a20*/  FFMA R16, R13, R12, R0 ;  /* 0x0000000c0d107223 */ /* 0x000fc80000000000 */
[----:B------:R-:W-:-:S04]  /*5a30*/  FFMA R16, R17, R16, R12 ;  /* 0x0000001011107223 */ /* 0x000fc8000000000c */
[----:B------:R-:W-:-:S04]  /*5a40*/  FFMA R13, R13, R16, R0 ;  /* 0x000000100d0d7223 */ /* 0x000fc80000000000 */
[----:B------:R-:W-:-:S05]  /*5a50*/  FFMA R0, R17, R13, R16 ;  /* 0x0000000d11007223 */ /* 0x000fca0000000010 */
[----:B------:R-:W-:-:S04]  /*5a60*/  SHF.R.U32.HI R7, RZ, 0x17, R0 ;  /* 0x00000017ff077819 */ /* 0x000fc80000011600 */
[----:B------:R-:W-:-:S04]  /*5a70*/  LOP3.LUT R8, R7, 0xff, RZ, 0xc0, !PT ;  /* 0x000000ff07087812 */ /* 0x000fc800078ec0ff */
[----:B------:R-:W-:-:S04]  /*5a80*/  IADD3 R7, PT, PT, R8, R9, RZ ;  /* 0x0000000908077210 */ /* 0x000fc80007ffe0ff */
[----:B------:R-:W-:-:S04]  /*5a90*/  IADD3 R8, PT, PT, R7, -0x1, RZ ;  /* 0xffffffff07087810 */ /* 0x000fc80007ffe0ff */
[----:B------:R-:W-:-:S13]  /*5aa0*/  ISETP.GE.U32.AND P0, PT, R8, 0xfe, PT ;  /* 0x000000fe0800780c */ /* 0x000fda0003f06070 */
[----:B------:R-:W-:Y:S05]  /*5ab0*/  @!P0 BRA `(.L_x_119) ;  /* 0x0000000000808947 */ /* 0x000fea0003800000 */
[----:B------:R-:W-:-:S13]  /*5ac0*/  ISETP.GT.AND P0, PT, R7, 0xfe, PT ;  /* 0x000000fe0700780c */ /* 0x000fda0003f04270 */
[----:B------:R-:W-:Y:S05]  /*5ad0*/  @P0 BRA `(.L_x_120) ;  /* 0x00000000006c0947 */ /* 0x000fea0003800000 */
[----:B------:R-:W-:-:S13]  /*5ae0*/  ISETP.GE.AND P0, PT, R7, 0x1, PT ;  /* 0x000000010700780c */ /* 0x000fda0003f06270 */
[----:B------:R-:W-:Y:S05]  /*5af0*/  @P0 BRA `(.L_x_121) ;  /* 0x0000000000740947 */ /* 0x000fea0003800000 */
[----:B------:R-:W-:Y:S02]  /*5b00*/  ISETP.GE.AND P0, PT, R7, -0x18, PT ;  /* 0xffffffe80700780c */ /* 0x000fe40003f06270 */
[----:B------:R-:W-:-:S11]  /*5b10*/  LOP3.LUT R0, R0, 0x80000000, RZ, 0xc0, !PT ;  /* 0x8000000000007812 */ /* 0x000fd600078ec0ff */
[----:B------:R-:W-:Y:S05]  /*5b20*/  @!P0 BRA `(.L_x_121) ;  /* 0x0000000000688947 */ /* 0x000fea0003800000 */
[CCC-:B------:R-:W-:Y:S01]  /*5b30*/  FFMA.RZ R8, R17.reuse, R13.reuse, R16.reuse ;  /* 0x0000000d11087223 */ /* 0x1c0fe2000000c010 */
[CCC-:B------:R-:W-:Y:S01]  /*5b40*/  FFMA.RP R9, R17.reuse, R13.reuse, R16.reuse ;  /* 0x0000000d11097223 */ /* 0x1c0fe20000008010 */
[----:B------:R-:W-:Y:S01]  /*5b50*/  FFMA.RM R16, R17, R13, R16 ;  /* 0x0000000d11107223 */ /* 0x000fe20000004010 */
[C---:B------:R-:W-:Y:S02]  /*5b60*/  IADD3 R12, PT, PT, R7.reuse, 0x20, RZ ;  /* 0x00000020070c7810 */ /* 0x040fe40007ffe0ff */
[----:B------:R-:W-:Y:S02]  /*5b70*/  LOP3.LUT R8, R8, 0x7fffff, RZ, 0xc0, !PT ;  /* 0x007fffff08087812 */ /* 0x000fe400078ec0ff */
[C---:B------:R-:W-:Y:S02]  /*5b80*/  ISETP.NE.AND P3, PT, R7.reuse, RZ, PT ;  /* 0x000000ff0700720c */ /* 0x040fe40003f65270 */
[----:B------:R-:W-:Y:S02]  /*5b90*/  LOP3.LUT R13, R8, 0x800000, RZ, 0xfc, !PT ;  /* 0x00800000080d7812 */ /* 0x000fe400078efcff */
[----:B------:R-:W-:-:S02]  /*5ba0*/  ISETP.NE.AND P1, PT, R7, RZ, PT ;  /* 0x000000ff0700720c */ /* 0x000fc40003f25270 */
[----:B------:R-:W-:Y:S02]  /*5bb0*/  IADD3 R7, PT, PT, -R7, RZ, RZ ;  /* 0x000000ff07077210 */ /* 0x000fe40007ffe1ff */
[----:B------:R-:W-:Y:S02]  /*5bc0*/  SHF.L.U32 R12, R13, R12, RZ ;  /* 0x0000000c0d0c7219 */ /* 0x000fe400000006ff */
[----:B------:R-:W-:Y:S02]  /*5bd0*/  FSETP.NEU.FTZ.AND P0, PT, R9, R16, PT ;  /* 0x000000100900720b */ /* 0x000fe40003f1d000 */
[----:B------:R-:W-:Y:S02]  /*5be0*/  SEL R8, R7, RZ, P3 ;  /* 0x000000ff07087207 */ /* 0x000fe40001800000 */
[----:B------:R-:W-:Y:S02]  /*5bf0*/  ISETP.NE.AND P1, PT, R12, RZ, P1 ;  /* 0x000000ff0c00720c */ /* 0x000fe40000f25270 */
[----:B------:R-:W-:-:S02]  /*5c00*/  SHF.R.U32.HI R12, RZ, R8, R13 ;  /* 0x00000008ff0c7219 */ /* 0x000fc4000001160d */
[----:B------:R-:W-:Y:S02]  /*5c10*/  PLOP3.LUT P0, PT, P0, P1, PT, 0xf8, 0x8f ;  /* 0x00000000008f781c */ /* 0x000fe40000703f70 */
[----:B------:R-:W-:Y:S02]  /*5c20*/  SHF.R.U32.HI R8, RZ, 0x1, R12 ;  /* 0x00000001ff087819 */ /* 0x000fe4000001160c */
[----:B------:R-:W-:-:S04]  /*5c30*/  SEL R7, RZ, 0x1, !P0 ;  /* 0x00000001ff077807 */ /* 0x000fc80004000000 */
[----:B------:R-:W-:-:S04]  /*5c40*/  LOP3.LUT R7, R7, 0x1, R8, 0xf8, !PT ;  /* 0x0000000107077812 */ /* 0x000fc800078ef808 */
[----:B------:R-:W-:-:S04]  /*5c50*/  LOP3.LUT R7, R7, R12, RZ, 0xc0, !PT ;  /* 0x0000000c07077212 */ /* 0x000fc800078ec0ff */
[----:B------:R-:W-:-:S04]  /*5c60*/  IADD3 R7, PT, PT, R8, R7, RZ ;  /* 0x0000000708077210 */ /* 0x000fc80007ffe0ff */
[----:B------:R-:W-:Y:S01]  /*5c70*/  LOP3.LUT R0, R7, R0, RZ, 0xfc, !PT ;  /* 0x0000000007007212 */ /* 0x000fe200078efcff */
[----:B------:R-:W-:Y:S06]  /*5c80*/  BRA `(.L_x_121) ;  /* 0x0000000000107947 */ /* 0x000fec0003800000 */
.L_x_120:
[----:B------:R-:W-:-:S04]  /*5c90*/  LOP3.LUT R0, R0, 0x80000000, RZ, 0xc0, !PT ;  /* 0x8000000000007812 */ /* 0x000fc800078ec0ff */
[----:B------:R-:W-:Y:S01]  /*5ca0*/  LOP3.LUT R0, R0, 0x7f800000, RZ, 0xfc, !PT ;  /* 0x7f80000000007812 */ /* 0x000fe200078efcff */
[----:B------:R-:W-:Y:S06]  /*5cb0*/  BRA `(.L_x_121) ;  /* 0x0000000000047947 */ /* 0x000fec0003800000 */
.L_x_119:
[----:B------:R-:W-:-:S07]  /*5cc0*/  LEA R0, R9, R0, 0x17 ;  /* 0x0000000009007211 */ /* 0x000fce00078eb8ff */
.L_x_121:
[----:B------:R-:W-:Y:S05]  /*5cd0*/  BSYNC.RECONVERGENT B1 ;  /* 0x0000000000017941 */ /* 0x000fea0003800200 */
.L_x_118:
[----:B------:R-:W-:Y:S05]  /*5ce0*/  BRA `(.L_x_122) ;  /* 0x0000000000207947 */ /* 0x000fea0003800000 */
.L_x_117:
[----:B------:R-:W-:-:S04]  /*5cf0*/  LOP3.LUT R0, R16, 0x80000000, R0, 0x48, !PT ;  /* 0x8000000010007812 */ /* 0x000fc800078e4800 */
[----:B------:R-:W-:Y:S01]  /*5d00*/  LOP3.LUT R0, R0, 0x7f800000, RZ, 0xfc, !PT ;  /* 0x7f80000000007812 */ /* 0x000fe200078efcff */
[----:B------:R-:W-:Y:S06]  /*5d10*/  BRA `(.L_x_122) ;  /* 0x0000000000147947 */ /* 0x000fec0003800000 */
.L_x_116:
[----:B------:R-:W-:Y:S01]  /*5d20*/  LOP3.LUT R0, R16, 0x80000000, R0, 0x48, !PT ;  /* 0x8000000010007812 */ /* 0x000fe200078e4800 */
[----:B------:R-:W-:Y:S06]  /*5d30*/  BRA `(.L_x_122) ;  /* 0x00000000000c7947 */ /* 0x000fec0003800000 */
.L_x_115:
[----:B------:R-:W0:Y:S01]  /*5d40*/  MUFU.RSQ R0, -QNAN ;  /* 0xffc0000000007908 */ /* 0x000e220000001400 */
[----:B------:R-:W-:Y:S05]  /*5d50*/  BRA `(.L_x_122) ;  /* 0x0000000000047947 */ /* 0x000fea0003800000 */
.L_x_114:
[----:B------:R-:W-:-:S07]  /*5d60*/  FADD.FTZ R0, R0, R16 ;  /* 0x0000001000007221 */ /* 0x000fce0000010000 */
.L_x_122:
[----:B------:R-:W-:Y:S05]  /*5d70*/  BSYNC.RECONVERGENT B0 ;  /* 0x0000000000007941 */ /* 0x000fea0003800200 */
.L_x_112:
[----:B------:R-:W-:Y:S01]  /*5d80*/  HFMA2 R9, -RZ, RZ, 0, 0 ;  /* 0x00000000ff097431 */ /* 0x000fe200000001ff */
[----:B------:R-:W-:-:S04]  /*5d90*/  MOV R8, R2 ;  /* 0x0000000200087202 */ /* 0x000fc80000000f00 */
[----:B0-----:R-:W-:Y:S05]  /*5da0*/  RET.REL.NODEC R8 `(_Z20scale_softmax_kernelPfS_iiii) ;  /* 0xffffffa008947950 */ /* 0x001fea0003c3ffff */
.L_x_123:
[----:B------:R-:W-:-:S00]  /*5db0*/  BRA `(.L_x_123) ;  /* 0xfffffffc00fc7947 */ /* 0x000fc0000383ffff */
[----:B------:R-:W-:-:S00]  /*5dc0*/  NOP ;  /* 0x0000000000007918 */ /* 0x000fc00000000000 */
        /* <DEDUP_REMOVED lines=11> */
.L_x_125:


//--------------------- .nv.shared.reserved.0     --------------------------
	.section	.nv.shared.reserved.0,"aw",@nobits
	.weak		__nv_reservedSMEM_offset_0_alias
	.size		__nv_reservedSMEM_offset_0_alias, 0, 64
	.other		__nv_reservedSMEM_offset_0_alias,@"STO_CUDA_RESERVED_SHARED STV_DEFAULT"
__nv_reservedSMEM_offset_0_alias:
	.zero		0
	.zero		64


//--------------------- .nv.constant0._Z20scale_softmax_kernelPfS_iiii --------------------------
	.section	.nv.constant0._Z20scale_softmax_kernelPfS_iiii,"a",@progbits
	.sectionflags	@""
	.align	4
.nv.constant0._Z20scale_softmax_kernelPfS_iiii:
	.zero		928


//--------------------- SYMBOLS --------------------------

	.type		.nv.reservedSmem.offset0,@object
	.size		.nv.reservedSmem.offset0,0x4
